//
// Generated by NVIDIA NVVM Compiler
//
// Compiler Build ID: CL-36424714
// Cuda compilation tools, release 13.0, V13.0.88
// Based on NVVM 20.0.0
//

.version 9.0
.target sm_100
.address_size 64

	// .globl	_Z6jacobijPdS_S_S_
.extern .shared .align 16 .b8 conv_loc[];

.visible .entry _Z6jacobijPdS_S_S_(
	.param .u32 _Z6jacobijPdS_S_S__param_0,
	.param .u64 .ptr .align 1 _Z6jacobijPdS_S_S__param_1,
	.param .u64 .ptr .align 1 _Z6jacobijPdS_S_S__param_2,
	.param .u64 .ptr .align 1 _Z6jacobijPdS_S_S__param_3,
	.param .u64 .ptr .align 1 _Z6jacobijPdS_S_S__param_4
)
{
	.reg .pred 	%p<25>;
	.reg .b32 	%r<43>;
	.reg .b64 	%rd<54>;
	.reg .b64 	%fd<93>;

	ld.param.u32 	%r14, [_Z6jacobijPdS_S_S__param_0];
	ld.param.u64 	%rd15, [_Z6jacobijPdS_S_S__param_1];
	ld.param.u64 	%rd14, [_Z6jacobijPdS_S_S__param_3];
	ld.param.u64 	%rd16, [_Z6jacobijPdS_S_S__param_4];
	cvta.to.global.u64 	%rd1, %rd14;
	cvta.to.global.u64 	%rd2, %rd15;
	cvta.to.global.u64 	%rd17, %rd16;
	mov.u32 	%r15, %ctaid.x;
	mov.u32 	%r16, %ntid.x;
	mov.u32 	%r17, %tid.x;
	mad.lo.s32 	%r18, %r15, %r16, %r17;
	cvt.u64.u32 	%rd3, %r18;
	mul.wide.u32 	%rd18, %r18, 8;
	add.s64 	%rd4, %rd17, %rd18;
	mov.b64 	%rd19, 0;
	st.global.u64 	[%rd4], %rd19;
	setp.eq.s32 	%p1, %r14, 0;
	mov.f64 	%fd92, 0d0000000000000000;
	@%p1 bra 	$L__BB0_12;
	cvt.u64.u32 	%rd20, %r14;
	mul.lo.s64 	%rd5, %rd3, %rd20;
	setp.lt.u32 	%p2, %r14, 8;
	mov.b32 	%r41, 0;
	mov.f64 	%fd92, 0d0000000000000000;
	@%p2 bra 	$L__BB0_4;
	cvt.u32.u64 	%r21, %rd3;
	neg.s32 	%r38, %r21;
	shl.b64 	%rd21, %rd5, 3;
	add.s64 	%rd22, %rd21, %rd2;
	add.s64 	%rd53, %rd22, 32;
	add.s64 	%rd52, %rd1, 32;
	mov.b32 	%r39, 0;
	mov.f64 	%fd92, 0d0000000000000000;
	and.b32  	%r41, %r14, -8;
$L__BB0_3:
	.pragma "nounroll";
	ld.global.f64 	%fd13, [%rd53+-32];
	ld.global.f64 	%fd14, [%rd52+-32];
	mul.f64 	%fd15, %fd13, %fd14;
	setp.ne.s32 	%p3, %r38, 0;
	selp.f64 	%fd16, 0d3FF0000000000000, 0d0000000000000000, %p3;
	fma.rn.f64 	%fd17, %fd15, %fd16, %fd92;
	st.global.f64 	[%rd4], %fd17;
	add.s32 	%r23, %r39, 1;
	ld.global.f64 	%fd18, [%rd53+-24];
	ld.global.f64 	%fd19, [%rd52+-24];
	mul.f64 	%fd20, %fd18, %fd19;
	setp.ne.s32 	%p4, %r21, %r23;
	selp.f64 	%fd21, 0d3FF0000000000000, 0d0000000000000000, %p4;
	fma.rn.f64 	%fd22, %fd20, %fd21, %fd17;
	st.global.f64 	[%rd4], %fd22;
	add.s32 	%r24, %r39, 2;
	ld.global.f64 	%fd23, [%rd53+-16];
	ld.global.f64 	%fd24, [%rd52+-16];
	mul.f64 	%fd25, %fd23, %fd24;
	setp.ne.s32 	%p5, %r21, %r24;
	selp.f64 	%fd26, 0d3FF0000000000000, 0d0000000000000000, %p5;
	fma.rn.f64 	%fd27, %fd25, %fd26, %fd22;
	st.global.f64 	[%rd4], %fd27;
	add.s32 	%r25, %r39, 3;
	ld.global.f64 	%fd28, [%rd53+-8];
	ld.global.f64 	%fd29, [%rd52+-8];
	mul.f64 	%fd30, %fd28, %fd29;
	setp.ne.s32 	%p6, %r21, %r25;
	selp.f64 	%fd31, 0d3FF0000000000000, 0d0000000000000000, %p6;
	fma.rn.f64 	%fd32, %fd30, %fd31, %fd27;
	st.global.f64 	[%rd4], %fd32;
	add.s32 	%r26, %r39, 4;
	ld.global.f64 	%fd33, [%rd53];
	ld.global.f64 	%fd34, [%rd52];
	mul.f64 	%fd35, %fd33, %fd34;
	setp.ne.s32 	%p7, %r21, %r26;
	selp.f64 	%fd36, 0d3FF0000000000000, 0d0000000000000000, %p7;
	fma.rn.f64 	%fd37, %fd35, %fd36, %fd32;
	st.global.f64 	[%rd4], %fd37;
	add.s32 	%r27, %r39, 5;
	ld.global.f64 	%fd38, [%rd53+8];
	ld.global.f64 	%fd39, [%rd52+8];
	mul.f64 	%fd40, %fd38, %fd39;
	setp.ne.s32 	%p8, %r21, %r27;
	selp.f64 	%fd41, 0d3FF0000000000000, 0d0000000000000000, %p8;
	fma.rn.f64 	%fd42, %fd40, %fd41, %fd37;
	st.global.f64 	[%rd4], %fd42;
	add.s32 	%r28, %r39, 6;
	ld.global.f64 	%fd43, [%rd53+16];
	ld.global.f64 	%fd44, [%rd52+16];
	mul.f64 	%fd45, %fd43, %fd44;
	setp.ne.s32 	%p9, %r21, %r28;
	selp.f64 	%fd46, 0d3FF0000000000000, 0d0000000000000000, %p9;
	fma.rn.f64 	%fd47, %fd45, %fd46, %fd42;
	st.global.f64 	[%rd4], %fd47;
	add.s32 	%r29, %r39, 7;
	ld.global.f64 	%fd48, [%rd53+24];
	ld.global.f64 	%fd49, [%rd52+24];
	mul.f64 	%fd50, %fd48, %fd49;
	setp.ne.s32 	%p10, %r21, %r29;
	selp.f64 	%fd51, 0d3FF0000000000000, 0d0000000000000000, %p10;
	fma.rn.f64 	%fd92, %fd50, %fd51, %fd47;
	st.global.f64 	[%rd4], %fd92;
	add.s32 	%r39, %r39, 8;
	add.s32 	%r38, %r38, 8;
	add.s64 	%rd53, %rd53, 64;
	add.s64 	%rd52, %rd52, 64;
	setp.ne.s32 	%p11, %r39, %r41;
	@%p11 bra 	$L__BB0_3;
$L__BB0_4:
	and.b32  	%r8, %r14, 7;
	setp.eq.s32 	%p12, %r8, 0;
	@%p12 bra 	$L__BB0_12;
	and.b32  	%r9, %r14, 3;
	setp.lt.u32 	%p13, %r8, 4;
	@%p13 bra 	$L__BB0_7;
	ld.param.u64 	%rd50, [_Z6jacobijPdS_S_S__param_3];
	cvt.u32.u64 	%r30, %rd3;
	cvt.u64.u32 	%rd23, %r41;
	add.s64 	%rd24, %rd5, %rd23;
	shl.b64 	%rd25, %rd24, 3;
	add.s64 	%rd26, %rd2, %rd25;
	ld.global.f64 	%fd52, [%rd26];
	cvta.to.global.u64 	%rd27, %rd50;
	mul.wide.u32 	%rd28, %r41, 8;
	add.s64 	%rd29, %rd27, %rd28;
	ld.global.f64 	%fd53, [%rd29];
	mul.f64 	%fd54, %fd52, %fd53;
	setp.ne.s32 	%p14, %r30, %r41;
	selp.f64 	%fd55, 0d3FF0000000000000, 0d0000000000000000, %p14;
	fma.rn.f64 	%fd56, %fd54, %fd55, %fd92;
	st.global.f64 	[%rd4], %fd56;
	add.s32 	%r31, %r41, 1;
	ld.global.f64 	%fd57, [%rd26+8];
	ld.global.f64 	%fd58, [%rd29+8];
	mul.f64 	%fd59, %fd57, %fd58;
	setp.ne.s32 	%p15, %r30, %r31;
	selp.f64 	%fd60, 0d3FF0000000000000, 0d0000000000000000, %p15;
	fma.rn.f64 	%fd61, %fd59, %fd60, %fd56;
	st.global.f64 	[%rd4], %fd61;
	add.s32 	%r32, %r41, 2;
	ld.global.f64 	%fd62, [%rd26+16];
	ld.global.f64 	%fd63, [%rd29+16];
	mul.f64 	%fd64, %fd62, %fd63;
	setp.ne.s32 	%p16, %r30, %r32;
	selp.f64 	%fd65, 0d3FF0000000000000, 0d0000000000000000, %p16;
	fma.rn.f64 	%fd66, %fd64, %fd65, %fd61;
	st.global.f64 	[%rd4], %fd66;
	add.s32 	%r33, %r41, 3;
	ld.global.f64 	%fd67, [%rd26+24];
	ld.global.f64 	%fd68, [%rd29+24];
	mul.f64 	%fd69, %fd67, %fd68;
	setp.ne.s32 	%p17, %r30, %r33;
	selp.f64 	%fd70, 0d3FF0000000000000, 0d0000000000000000, %p17;
	fma.rn.f64 	%fd92, %fd69, %fd70, %fd66;
	st.global.f64 	[%rd4], %fd92;
	add.s32 	%r41, %r41, 4;
$L__BB0_7:
	setp.eq.s32 	%p18, %r9, 0;
	@%p18 bra 	$L__BB0_12;
	ld.param.u64 	%rd51, [_Z6jacobijPdS_S_S__param_3];
	cvta.to.global.u64 	%rd12, %rd51;
	setp.eq.s32 	%p19, %r9, 1;
	@%p19 bra 	$L__BB0_10;
	cvt.u32.u64 	%r34, %rd3;
	cvt.u64.u32 	%rd30, %r41;
	add.s64 	%rd31, %rd5, %rd30;
	shl.b64 	%rd32, %rd31, 3;
	add.s64 	%rd33, %rd2, %rd32;
	ld.global.f64 	%fd71, [%rd33];
	mul.wide.u32 	%rd34, %r41, 8;
	add.s64 	%rd35, %rd12, %rd34;
	ld.global.f64 	%fd72, [%rd35];
	mul.f64 	%fd73, %fd71, %fd72;
	setp.ne.s32 	%p20, %r34, %r41;
	selp.f64 	%fd74, 0d3FF0000000000000, 0d0000000000000000, %p20;
	fma.rn.f64 	%fd75, %fd73, %fd74, %fd92;
	st.global.f64 	[%rd4], %fd75;
	add.s32 	%r35, %r41, 1;
	ld.global.f64 	%fd76, [%rd33+8];
	ld.global.f64 	%fd77, [%rd35+8];
	mul.f64 	%fd78, %fd76, %fd77;
	setp.ne.s32 	%p21, %r34, %r35;
	selp.f64 	%fd79, 0d3FF0000000000000, 0d0000000000000000, %p21;
	fma.rn.f64 	%fd92, %fd78, %fd79, %fd75;
	st.global.f64 	[%rd4], %fd92;
	add.s32 	%r41, %r41, 2;
$L__BB0_10:
	and.b32  	%r36, %r14, 1;
	setp.eq.b32 	%p22, %r36, 1;
	not.pred 	%p23, %p22;
	@%p23 bra 	$L__BB0_12;
	cvt.u32.u64 	%r37, %rd3;
	cvt.u64.u32 	%rd36, %r41;
	add.s64 	%rd37, %rd5, %rd36;
	shl.b64 	%rd38, %rd37, 3;
	add.s64 	%rd39, %rd2, %rd38;
	ld.global.f64 	%fd80, [%rd39];
	mul.wide.u32 	%rd40, %r41, 8;
	add.s64 	%rd41, %rd12, %rd40;
	ld.global.f64 	%fd81, [%rd41];
	mul.f64 	%fd82, %fd80, %fd81;
	setp.ne.s32 	%p24, %r37, %r41;
	selp.f64 	%fd83, 0d3FF0000000000000, 0d0000000000000000, %p24;
	fma.rn.f64 	%fd92, %fd82, %fd83, %fd92;
	st.global.f64 	[%rd4], %fd92;
$L__BB0_12:
	ld.param.u64 	%rd49, [_Z6jacobijPdS_S_S__param_2];
	cvta.to.global.u64 	%rd42, %rd49;
	shl.b64 	%rd43, %rd3, 3;
	add.s64 	%rd44, %rd42, %rd43;
	ld.global.f64 	%fd84, [%rd44];
	sub.f64 	%fd85, %fd84, %fd92;
	cvt.u64.u32 	%rd45, %r14;
	mad.lo.s64 	%rd46, %rd3, %rd45, %rd3;
	shl.b64 	%rd47, %rd46, 3;
	add.s64 	%rd48, %rd2, %rd47;
	ld.global.f64 	%fd86, [%rd48];
	div.rn.f64 	%fd87, %fd85, %fd86;
	st.global.f64 	[%rd4], %fd87;
	ret;

}
	// .globl	_Z11convergencePdS_S_
.visible .entry _Z11convergencePdS_S_(
	.param .u64 .ptr .align 1 _Z11convergencePdS_S__param_0,
	.param .u64 .ptr .align 1 _Z11convergencePdS_S__param_1,
	.param .u64 .ptr .align 1 _Z11convergencePdS_S__param_2
)
{
	.reg .pred 	%p<5>;
	.reg .b32 	%r<13>;
	.reg .b64 	%rd<10>;
	.reg .b64 	%fd<9>;

	ld.param.u64 	%rd2, [_Z11convergencePdS_S__param_0];
	ld.param.u64 	%rd3, [_Z11convergencePdS_S__param_1];
	ld.param.u64 	%rd1, [_Z11convergencePdS_S__param_2];
	cvta.to.global.u64 	%rd4, %rd2;
	cvta.to.global.u64 	%rd5, %rd3;
	mov.u32 	%r6, %ctaid.x;
	mov.u32 	%r12, %ntid.x;
	mov.u32 	%r2, %tid.x;
	mad.lo.s32 	%r7, %r6, %r12, %r2;
	mul.wide.u32 	%rd6, %r7, 8;
	add.s64 	%rd7, %rd5, %rd6;
	ld.global.f64 	%fd1, [%rd7];
	add.s64 	%rd8, %rd4, %rd6;
	ld.global.f64 	%fd2, [%rd8];
	sub.f64 	%fd3, %fd1, %fd2;
	mul.f64 	%fd4, %fd3, %fd3;
	shl.b32 	%r8, %r2, 3;
	mov.u32 	%r9, conv_loc;
	add.s32 	%r3, %r9, %r8;
	st.shared.f64 	[%r3], %fd4;
	bar.sync 	0;
	setp.lt.u32 	%p1, %r12, 2;
	@%p1 bra 	$L__BB1_4;
$L__BB1_1:
	shr.u32 	%r5, %r12, 1;
	setp.ge.u32 	%p2, %r2, %r5;
	@%p2 bra 	$L__BB1_3;
	shl.b32 	%r10, %r5, 3;
	add.s32 	%r11, %r3, %r10;
	ld.shared.f64 	%fd5, [%r11];
	ld.shared.f64 	%fd6, [%r3];
	add.f64 	%fd7, %fd5, %fd6;
	st.shared.f64 	[%r3], %fd7;
$L__BB1_3:
	bar.sync 	0;
	setp.gt.u32 	%p3, %r12, 3;
	mov.u32 	%r12, %r5;
	@%p3 bra 	$L__BB1_1;
$L__BB1_4:
	setp.ne.s32 	%p4, %r2, 0;
	@%p4 bra 	$L__BB1_6;
	ld.shared.f64 	%fd8, [conv_loc];
	cvta.to.global.u64 	%rd9, %rd1;
	st.global.f64 	[%rd9], %fd8;
$L__BB1_6:
	ret;

}


// ===== COMPILED SASS (sm_100) =====

	.target	sm_100

	.elftype	@"ET_EXEC"


//--------------------- .note.nv.tkinfo           --------------------------
	.section	.note.nv.tkinfo,"",@"SHT_NOTE"
	.sectionflags	@"SHF_NOTE_NV_TKINFO"
	.tkinfo
        /*0018*/ 	.word	0x00000002
        /*0030*/ 	.string	""
        /*0030*/ 	.string	"ptxas"
        /*0030*/ 	.string	"Cuda compilation tools, release 13.0, V13.0.88"
        /*0030*/ 	.string	"Build cuda_13.0.r13.0/compiler.36424714_0"
        /*0030*/ 	.string	"-arch sm_100 -m 64 "



//--------------------- .note.nv.cuinfo           --------------------------
	.section	.note.nv.cuinfo,"",@"SHT_NOTE"
	.sectionflags	@"SHF_NOTE_NV_CUINFO"
        /*0018*/ 	.short	0x0002
        /*001a*/ 	.short	0x0064
        /*001c*/ 	.short	0x0082
	.zero		2


//--------------------- .nv.info                  --------------------------
	.section	.nv.info,"",@"SHT_CUDA_INFO"
	.align	4


	//----- nvinfo : EIATTR_REGCOUNT
	.align		4
        /*0000*/ 	.byte	0x04, 0x2f
        /*0002*/ 	.short	(.L_1 - .L_0)
	.align		4
.L_0:
        /*0004*/ 	.word	index@(_Z6jacobijPdS_S_S_)
        /*0008*/ 	.word	0x0000001a


	//----- nvinfo : EIATTR_FRAME_SIZE
	.align		4
.L_1:
        /*000c*/ 	.byte	0x04, 0x11
        /*000e*/ 	.short	(.L_3 - .L_2)
	.align		4
.L_2:
        /*0010*/ 	.word	index@($__internal_0_$__cuda_sm20_div_rn_f64_full)
        /*0014*/ 	.word	0x00000000


	//----- nvinfo : EIATTR_FRAME_SIZE
	.align		4
.L_3:
        /*0018*/ 	.byte	0x04, 0x11
        /*001a*/ 	.short	(.L_5 - .L_4)
	.align		4
.L_4:
        /*001c*/ 	.word	index@(_Z6jacobijPdS_S_S_)
        /*0020*/ 	.word	0x00000000


	//----- nvinfo : EIATTR_REGCOUNT
	.align		4
.L_5:
        /*0024*/ 	.byte	0x04, 0x2f
        /*0026*/ 	.short	(.L_7 - .L_6)
	.align		4
.L_6:
        /*0028*/ 	.word	index@(_Z11convergencePdS_S_)
        /*002c*/ 	.word	0x0000000e


	//----- nvinfo : EIATTR_FRAME_SIZE
	.align		4
.L_7:
        /*0030*/ 	.byte	0x04, 0x11
        /*0032*/ 	.short	(.L_9 - .L_8)
	.align		4
.L_8:
        /*0034*/ 	.word	index@(_Z11convergencePdS_S_)
        /*0038*/ 	.word	0x00000000


	//----- nvinfo : EIATTR_MIN_STACK_SIZE
	.align		4
.L_9:
        /*003c*/ 	.byte	0x04, 0x12
        /*003e*/ 	.short	(.L_11 - .L_10)
	.align		4
.L_10:
        /*0040*/ 	.word	index@(_Z11convergencePdS_S_)
        /*0044*/ 	.word	0x00000000


	//----- nvinfo : EIATTR_MIN_STACK_SIZE
	.align		4
.L_11:
        /*0048*/ 	.byte	0x04, 0x12
        /*004a*/ 	.short	(.L_13 - .L_12)
	.align		4
.L_12:
        /*004c*/ 	.word	index@(_Z6jacobijPdS_S_S_)
        /*0050*/ 	.word	0x00000000
.L_13:


//--------------------- .nv.compat                --------------------------
	.section	.nv.compat,"",@"SHT_CUDA_COMPAT_INFO"
	.align	4
        /*0000*/ 	.byte	0x02, 0x09, 0x00, 0x00, 0x02, 0x02, 0x01, 0x00, 0x02, 0x05, 0x05, 0x00, 0x03, 0x07, 0x01, 0x01
        /*0010*/ 	.byte	0x02, 0x03, 0x00, 0x00, 0x02, 0x06, 0x01, 0x00, 0x04, 0x0b, 0x08, 0x00, 0x01, 0x00, 0x00, 0x00
        /*0020*/ 	.byte	0x00, 0x00, 0x00, 0x00


//--------------------- .nv.info._Z11convergencePdS_S_ --------------------------
	.section	.nv.info._Z11convergencePdS_S_,"",@"SHT_CUDA_INFO"
	.sectionflags	@""
	.align	4


	//----- nvinfo : EIATTR_CUDA_API_VERSION
	.align		4
        /*0000*/ 	.byte	0x04, 0x37
        /*0002*/ 	.short	(.L_15 - .L_14)
.L_14:
        /*0004*/ 	.word	0x00000082


	//----- nvinfo : EIATTR_KPARAM_INFO
	.align		4
.L_15:
        /*0008*/ 	.byte	0x04, 0x17
        /*000a*/ 	.short	(.L_17 - .L_16)
.L_16:
        /*000c*/ 	.word	0x00000000
        /*0010*/ 	.short	0x0002
        /*0012*/ 	.short	0x0010
        /*0014*/ 	.byte	0x00, 0xf5, 0x21, 0x00


	//----- nvinfo : EIATTR_KPARAM_INFO
	.align		4
.L_17:
        /*0018*/ 	.byte	0x04, 0x17
        /*001a*/ 	.short	(.L_19 - .L_18)
.L_18:
        /*001c*/ 	.word	0x00000000
        /*0020*/ 	.short	0x0001
        /*0022*/ 	.short	0x0008
        /*0024*/ 	.byte	0x00, 0xf5, 0x21, 0x00


	//----- nvinfo : EIATTR_KPARAM_INFO
	.align		4
.L_19:
        /*0028*/ 	.byte	0x04, 0x17
        /*002a*/ 	.short	(.L_21 - .L_20)
.L_20:
        /*002c*/ 	.word	0x00000000
        /*0030*/ 	.short	0x0000
        /*0032*/ 	.short	0x0000
        /*0034*/ 	.byte	0x00, 0xf5, 0x21, 0x00


	//----- nvinfo : EIATTR_SPARSE_MMA_MASK
	.align		4
.L_21:
        /*0038*/ 	.byte	0x03, 0x50
        /*003a*/ 	.short	0x0000


	//----- nvinfo : EIATTR_MAXREG_COUNT
	.align		4
        /*003c*/ 	.byte	0x03, 0x1b
        /*003e*/ 	.short	0x00ff


	//----- nvinfo : EIATTR_NUM_BARRIERS
	.align		4
        /*0040*/ 	.byte	0x02, 0x4c
        /*0042*/ 	.byte	0x01
	.zero		1


	//----- nvinfo : EIATTR_MERCURY_ISA_VERSION
	.align		4
        /*0044*/ 	.byte	0x03, 0x5f
        /*0046*/ 	.short	0x0101


	//----- nvinfo : EIATTR_VRC_CTA_INIT_COUNT
	.align		4
        /*0048*/ 	.byte	0x02, 0x4a
	.zero		1
	.zero		1


	//----- nvinfo : EIATTR_EXIT_INSTR_OFFSETS
	.align		4
        /*004c*/ 	.byte	0x04, 0x1c
        /*004e*/ 	.short	(.L_23 - .L_22)


	//   ....[0]....
.L_22:
        /*0050*/ 	.word	0x00000220


	//   ....[1]....
        /*0054*/ 	.word	0x00000290


	//----- nvinfo : EIATTR_CBANK_PARAM_SIZE
	.align		4
.L_23:
        /*0058*/ 	.byte	0x03, 0x19
        /*005a*/ 	.short	0x0018


	//----- nvinfo : EIATTR_PARAM_CBANK
	.align		4
        /*005c*/ 	.byte	0x04, 0x0a
        /*005e*/ 	.short	(.L_25 - .L_24)
	.align		4
.L_24:
        /*0060*/ 	.word	index@(.nv.constant0._Z11convergencePdS_S_)
        /*0064*/ 	.short	0x0380
        /*0066*/ 	.short	0x0018


	//----- nvinfo : EIATTR_SW_WAR
	.align		4
.L_25:
        /*0068*/ 	.byte	0x04, 0x36
        /*006a*/ 	.short	(.L_27 - .L_26)
.L_26:
        /*006c*/ 	.word	0x00000008
.L_27:


//--------------------- .nv.info._Z6jacobijPdS_S_S_ --------------------------
	.section	.nv.info._Z6jacobijPdS_S_S_,"",@"SHT_CUDA_INFO"
	.sectionflags	@""
	.align	4


	//----- nvinfo : EIATTR_CUDA_API_VERSION
	.align		4
        /*0000*/ 	.byte	0x04, 0x37
        /*0002*/ 	.short	(.L_29 - .L_28)
.L_28:
        /*0004*/ 	.word	0x00000082


	//----- nvinfo : EIATTR_KPARAM_INFO
	.align		4
.L_29:
        /*0008*/ 	.byte	0x04, 0x17
        /*000a*/ 	.short	(.L_31 - .L_30)
.L_30:
        /*000c*/ 	.word	0x00000000
        /*0010*/ 	.short	0x0004
        /*0012*/ 	.short	0x0020
        /*0014*/ 	.byte	0x00, 0xf5, 0x21, 0x00


	//----- nvinfo : EIATTR_KPARAM_INFO
	.align		4
.L_31:
        /*0018*/ 	.byte	0x04, 0x17
        /*001a*/ 	.short	(.L_33 - .L_32)
.L_32:
        /*001c*/ 	.word	0x00000000
        /*0020*/ 	.short	0x0003
        /*0022*/ 	.short	0x0018
        /*0024*/ 	.byte	0x00, 0xf5, 0x21, 0x00


	//----- nvinfo : EIATTR_KPARAM_INFO
	.align		4
.L_33:
        /*0028*/ 	.byte	0x04, 0x17
        /*002a*/ 	.short	(.L_35 - .L_34)
.L_34:
        /*002c*/ 	.word	0x00000000
        /*0030*/ 	.short	0x0002
        /*0032*/ 	.short	0x0010
        /*0034*/ 	.byte	0x00, 0xf5, 0x21, 0x00


	//----- nvinfo : EIATTR_KPARAM_INFO
	.align		4
.L_35:
        /*0038*/ 	.byte	0x04, 0x17
        /*003a*/ 	.short	(.L_37 - .L_36)
.L_36:
        /*003c*/ 	.word	0x00000000
        /*0040*/ 	.short	0x0001
        /*0042*/ 	.short	0x0008
        /*0044*/ 	.byte	0x00, 0xf5, 0x21, 0x00


	//----- nvinfo : EIATTR_KPARAM_INFO
	.align		4
.L_37:
        /*0048*/ 	.byte	0x04, 0x17
        /*004a*/ 	.short	(.L_39 - .L_38)
.L_38:
        /*004c*/ 	.word	0x00000000
        /*0050*/ 	.short	0x0000
        /*0052*/ 	.short	0x0000
        /*0054*/ 	.byte	0x00, 0xf0, 0x11, 0x00


	//----- nvinfo : EIATTR_SPARSE_MMA_MASK
	.align		4
.L_39:
        /*0058*/ 	.byte	0x03, 0x50
        /*005a*/ 	.short	0x0000


	//----- nvinfo : EIATTR_MAXREG_COUNT
	.align		4
        /*005c*/ 	.byte	0x03, 0x1b
        /*005e*/ 	.short	0x00ff


	//----- nvinfo : EIATTR_MERCURY_ISA_VERSION
	.align		4
        /*0060*/ 	.byte	0x03, 0x5f
        /*0062*/ 	.short	0x0101


	//----- nvinfo : EIATTR_VRC_CTA_INIT_COUNT
	.align		4
        /*0064*/ 	.byte	0x02, 0x4a
	.zero		1
	.zero		1


	//----- nvinfo : EIATTR_EXIT_INSTR_OFFSETS
	.align		4
        /*0068*/ 	.byte	0x04, 0x1c
        /*006a*/ 	.short	(.L_41 - .L_40)


	//   ....[0]....
.L_40:
        /*006c*/ 	.word	0x00000f30


	//----- nvinfo : EIATTR_CRS_STACK_SIZE
	.align		4
.L_41:
        /*0070*/ 	.byte	0x04, 0x1e
        /*0072*/ 	.short	(.L_43 - .L_42)
.L_42:
        /*0074*/ 	.word	0x00000000


	//----- nvinfo : EIATTR_CBANK_PARAM_SIZE
	.align		4
.L_43:
        /*0078*/ 	.byte	0x03, 0x19
        /*007a*/ 	.short	0x0028


	//----- nvinfo : EIATTR_PARAM_CBANK
	.align		4
        /*007c*/ 	.byte	0x04, 0x0a
        /*007e*/ 	.short	(.L_45 - .L_44)
	.align		4
.L_44:
        /*0080*/ 	.word	index@(.nv.constant0._Z6jacobijPdS_S_S_)
        /*0084*/ 	.short	0x0380
        /*0086*/ 	.short	0x0028


	//----- nvinfo : EIATTR_SW_WAR
	.align		4
.L_45:
        /*0088*/ 	.byte	0x04, 0x36
        /*008a*/ 	.short	(.L_47 - .L_46)
.L_46:
        /*008c*/ 	.word	0x00000008
.L_47:


//--------------------- .nv.callgraph             --------------------------
	.section	.nv.callgraph,"",@"SHT_CUDA_CALLGRAPH"
	.align	4
	.sectionentsize	8
	.align		4
        /*0000*/ 	.word	0x00000000
	.align		4
        /*0004*/ 	.word	0xffffffff
	.align		4
        /*0008*/ 	.word	0x00000000
	.align		4
        /*000c*/ 	.word	0xfffffffe
	.align		4
        /*0010*/ 	.word	0x00000000
	.align		4
        /*0014*/ 	.word	0xfffffffd
	.align		4
        /*0018*/ 	.word	0x00000000
	.align		4
        /*001c*/ 	.word	0xfffffffc


//--------------------- .text._Z11convergencePdS_S_ --------------------------
	.section	.text._Z11convergencePdS_S_,"ax",@progbits
	.align	128
        .global         _Z11convergencePdS_S_
        .type           _Z11convergencePdS_S_,@function
        .size           _Z11convergencePdS_S_,(.L_x_17 - _Z11convergencePdS_S_)
        .other          _Z11convergencePdS_S_,@"STO_CUDA_ENTRY STV_DEFAULT"
_Z11convergencePdS_S_:
.text._Z11convergencePdS_S_:
[----:B------:R-:W-:Y:S01]  /*0000*/  LDC R1, c[0x0][0x37c] ;  /* 0x0000df00ff017b82 */ /* 0x000fe20000000800 */
[----:B------:R-:W0:Y:S07]  /*0010*/  S2R R11, SR_TID.X ;  /* 0x00000000000b7919 */ /* 0x000e2e0000002100 */
[----:B------:R-:W0:Y:S01]  /*0020*/  S2UR UR4, SR_CTAID.X ;  /* 0x00000000000479c3 */ /* 0x000e220000002500 */
[----:B------:R-:W1:Y:S07]  /*0030*/  LDCU.64 UR6, c[0x0][0x358] ;  /* 0x00006b00ff0677ac */ /* 0x000e6e0008000a00 */
[----:B------:R-:W0:Y:S08]  /*0040*/  LDC R0, c[0x0][0x360] ;  /* 0x0000d800ff007b82 */ /* 0x000e300000000800 */
[----:B------:R-:W2:Y:S08]  /*0050*/  LDC.64 R2, c[0x0][0x388] ;  /* 0x0000e200ff027b82 */ /* 0x000eb00000000a00 */
[----:B------:R-:W3:Y:S01]  /*0060*/  LDC.64 R4, c[0x0][0x380] ;  /* 0x0000e000ff047b82 */ /* 0x000ee20000000a00 */
[----:B0-----:R-:W-:-:S04]  /*0070*/  IMAD R7, R0, UR4, R11 ;  /* 0x0000000400077c24 */ /* 0x001fc8000f8e020b */
[----:B--2---:R-:W-:-:S06]  /*0080*/  IMAD.WIDE.U32 R2, R7, 0x8, R2 ;  /* 0x0000000807027825 */ /* 0x004fcc00078e0002 */
[----:B-1----:R-:W2:Y:S01]  /*0090*/  LDG.E.64 R2, desc[UR6][R2.64] ;  /* 0x0000000602027981 */ /* 0x002ea2000c1e1b00 */
[----:B---3--:R-:W-:-:S06]  /*00a0*/  IMAD.WIDE.U32 R4, R7, 0x8, R4 ;  /* 0x0000000807047825 */ /* 0x008fcc00078e0004 */
[----:B------:R-:W2:Y:S01]  /*00b0*/  LDG.E.64 R4, desc[UR6][R4.64] ;  /* 0x0000000604047981 */ /* 0x000ea2000c1e1b00 */
[----:B------:R-:W0:Y:S01]  /*00c0*/  S2UR UR5, SR_CgaCtaId ;  /* 0x00000000000579c3 */ /* 0x000e220000008800 */
[----:B------:R-:W-:Y:S01]  /*00d0*/  UMOV UR4, 0x400 ;  /* 0x0000040000047882 */ /* 0x000fe20000000000 */
[----:B------:R-:W-:Y:S02]  /*00e0*/  ISETP.GE.U32.AND P1, PT, R0, 0x2, PT ;  /* 0x000000020000780c */ /* 0x000fe40003f26070 */
[----:B------:R-:W-:Y:S01]  /*00f0*/  ISETP.NE.AND P0, PT, R11, RZ, PT ;  /* 0x000000ff0b00720c */ /* 0x000fe20003f05270 */
[----:B0-----:R-:W-:-:S06]  /*0100*/  ULEA UR4, UR5, UR4, 0x18 ;  /* 0x0000000405047291 */ /* 0x001fcc000f8ec0ff */
[----:B------:R-:W-:Y:S01]  /*0110*/  LEA R9, R11, UR4, 0x3 ;  /* 0x000000040b097c11 */ /* 0x000fe2000f8e18ff */
[----:B--2---:R-:W-:-:S08]  /*0120*/  DADD R6, R2, -R4 ;  /* 0x0000000002067229 */ /* 0x004fd00000000804 */
[----:B------:R-:W-:-:S07]  /*0130*/  DMUL R6, R6, R6 ;  /* 0x0000000606067228 */ /* 0x000fce0000000000 */
[----:B------:R0:W-:Y:S01]  /*0140*/  STS.64 [R9], R6 ;  /* 0x0000000609007388 */ /* 0x0001e20000000a00 */
[----:B------:R-:W-:Y:S06]  /*0150*/  BAR.SYNC.DEFER_BLOCKING 0x0 ;  /* 0x0000000000007b1d */ /* 0x000fec0000010000 */
[----:B------:R-:W-:Y:S05]  /*0160*/  @!P1 BRA `(.L_x_0) ;  /* 0x00000000002c9947 */ /* 0x000fea0003800000 */
.L_x_1:
[----:B------:R-:W-:-:S04]  /*0170*/  SHF.R.U32.HI R8, RZ, 0x1, R0 ;  /* 0x00000001ff087819 */ /* 0x000fc80000011600 */
[----:B------:R-:W-:-:S13]  /*0180*/  ISETP.GE.U32.AND P1, PT, R11, R8, PT ;  /* 0x000000080b00720c */ /* 0x000fda0003f26070 */
[----:B0-----:R-:W-:Y:S01]  /*0190*/  @!P1 IMAD R6, R8, 0x8, R9 ;  /* 0x0000000808069824 */ /* 0x001fe200078e0209 */
[----:B------:R-:W-:Y:S04]  /*01a0*/  @!P1 LDS.64 R4, [R9] ;  /* 0x0000000009049984 */ /* 0x000fe80000000a00 */
[----:B------:R-:W0:Y:S02]  /*01b0*/  @!P1 LDS.64 R2, [R6] ;  /* 0x0000000006029984 */ /* 0x000e240000000a00 */
[----:B0-----:R-:W-:-:S07]  /*01c0*/  @!P1 DADD R2, R2, R4 ;  /* 0x0000000002029229 */ /* 0x001fce0000000004 */
[----:B------:R1:W-:Y:S01]  /*01d0*/  @!P1 STS.64 [R9], R2 ;  /* 0x0000000209009388 */ /* 0x0003e20000000a00 */
[----:B------:R-:W-:Y:S01]  /*01e0*/  BAR.SYNC.DEFER_BLOCKING 0x0 ;  /* 0x0000000000007b1d */ /* 0x000fe20000010000 */
[----:B------:R-:W-:Y:S01]  /*01f0*/  ISETP.GT.U32.AND P1, PT, R0, 0x3, PT ;  /* 0x000000030000780c */ /* 0x000fe20003f24070 */
[----:B------:R-:W-:-:S12]  /*0200*/  IMAD.MOV.U32 R0, RZ, RZ, R8 ;  /* 0x000000ffff007224 */ /* 0x000fd800078e0008 */
[----:B-1----:R-:W-:Y:S05]  /*0210*/  @P1 BRA `(.L_x_1) ;  /* 0xfffffffc00d41947 */ /* 0x002fea000383ffff */
.L_x_0:
[----:B------:R-:W-:Y:S05]  /*0220*/  @P0 EXIT ;  /* 0x000000000000094d */ /* 0x000fea0003800000 */
[----:B------:R-:W1:Y:S01]  /*0230*/  S2UR UR5, SR_CgaCtaId ;  /* 0x00000000000579c3 */ /* 0x000e620000008800 */
[----:B------:R-:W-:-:S07]  /*0240*/  UMOV UR4, 0x400 ;  /* 0x0000040000047882 */ /* 0x000fce0000000000 */
[----:B------:R-:W2:Y:S01]  /*0250*/  LDC.64 R4, c[0x0][0x390] ;  /* 0x0000e400ff047b82 */ /* 0x000ea20000000a00 */
[----:B-1----:R-:W-:-:S09]  /*0260*/  ULEA UR4, UR5, UR4, 0x18 ;  /* 0x0000000405047291 */ /* 0x002fd2000f8ec0ff */
[----:B------:R-:W2:Y:S04]  /*0270*/  LDS.64 R2, [UR4] ;  /* 0x00000004ff027984 */ /* 0x000ea80008000a00 */
[----:B--2---:R-:W-:Y:S01]  /*0280*/  STG.E.64 desc[UR6][R4.64], R2 ;  /* 0x0000000204007986 */ /* 0x004fe2000c101b06 */
[----:B------:R-:W-:Y:S05]  /*0290*/  EXIT ;  /* 0x000000000000794d */ /* 0x000fea0003800000 */
.L_x_2:
[----:B------:R-:W-:-:S00]  /*02a0*/  BRA `(.L_x_2) ;  /* 0xfffffffc00fc7947 */ /* 0x000fc0000383ffff */
[----:B------:R-:W-:-:S00]  /*02b0*/  NOP ;  /* 0x0000000000007918 */ /* 0x000fc00000000000 */
        /* <DEDUP_REMOVED lines=12> */
.L_x_17:


//--------------------- .text._Z6jacobijPdS_S_S_  --------------------------
	.section	.text._Z6jacobijPdS_S_S_,"ax",@progbits
	.align	128
        .global         _Z6jacobijPdS_S_S_
        .type           _Z6jacobijPdS_S_S_,@function
        .size           _Z6jacobijPdS_S_S_,(.L_x_16 - _Z6jacobijPdS_S_S_)
        .other          _Z6jacobijPdS_S_S_,@"STO_CUDA_ENTRY STV_DEFAULT"
_Z6jacobijPdS_S_S_:
.text._Z6jacobijPdS_S_S_:
[----:B------:R-:W-:Y:S01]  /*0000*/  LDC R1, c[0x0][0x37c] ;  /* 0x0000df00ff017b82 */ /* 0x000fe20000000800 */
[----:B------:R-:W0:Y:S07]  /*0010*/  S2R R3, SR_TID.X ;  /* 0x0000000000037919 */ /* 0x000e2e0000002100 */
[----:B------:R-:W0:Y:S01]  /*0020*/  S2UR UR4, SR_CTAID.X ;  /* 0x00000000000479c3 */ /* 0x000e220000002500 */
[----:B------:R-:W1:Y:S01]  /*0030*/  LDCU.64 UR8, c[0x0][0x358] ;  /* 0x00006b00ff0877ac */ /* 0x000e620008000a00 */
[----:B------:R-:W-:Y:S01]  /*0040*/  CS2R R6, SRZ ;  /* 0x0000000000067805 */ /* 0x000fe2000001ff00 */
[----:B------:R-:W2:Y:S05]  /*0050*/  LDCU UR10, c[0x0][0x380] ;  /* 0x00007000ff0a77ac */ /* 0x000eaa0008000800 */
[----:B------:R-:W0:Y:S08]  /*0060*/  LDC R2, c[0x0][0x360] ;  /* 0x0000d800ff027b82 */ /* 0x000e300000000800 */
[----:B------:R-:W3:Y:S01]  /*0070*/  LDC.64 R4, c[0x0][0x3a0] ;  /* 0x0000e800ff047b82 */ /* 0x000ee20000000a00 */
[----:B--2---:R-:W-:Y:S01]  /*0080*/  UISETP.NE.AND UP0, UPT, UR10, URZ, UPT ;  /* 0x000000ff0a00728c */ /* 0x004fe2000bf05270 */
[----:B0-----:R-:W-:-:S04]  /*0090*/  IMAD R2, R2, UR4, R3 ;  /* 0x0000000402027c24 */ /* 0x001fc8000f8e0203 */
[----:B---3--:R-:W-:-:S05]  /*00a0*/  IMAD.WIDE.U32 R4, R2, 0x8, R4 ;  /* 0x0000000802047825 */ /* 0x008fca00078e0004 */
[----:B-1----:R0:W-:Y:S01]  /*00b0*/  STG.E.64 desc[UR8][R4.64], RZ ;  /* 0x000000ff04007986 */ /* 0x0021e2000c101b08 */
[----:B------:R-:W-:Y:S05]  /*00c0*/  BRA.U !UP0, `(.L_x_3) ;  /* 0x0000000d08107547 */ /* 0x000fea000b800000 */
[----:B------:R-:W-:Y:S02]  /*00d0*/  UISETP.GE.U32.AND UP1, UPT, UR10, 0x8, UPT ;  /* 0x000000080a00788c */ /* 0x000fe4000bf26070 */
[----:B------:R-:W-:Y:S01]  /*00e0*/  IMAD.WIDE.U32 R8, R2, UR10, RZ ;  /* 0x0000000a02087c25 */ /* 0x000fe2000f8e00ff */
[----:B------:R-:W-:Y:S01]  /*00f0*/  UMOV UR4, URZ ;  /* 0x000000ff00047c82 */ /* 0x000fe20008000000 */
[----:B------:R-:W-:Y:S01]  /*0100*/  CS2R R6, SRZ ;  /* 0x0000000000067805 */ /* 0x000fe2000001ff00 */
[----:B------:R-:W-:Y:S01]  /*0110*/  ULOP3.LUT UP0, UR7, UR10, 0x7, URZ, 0xc0, !UPT ;  /* 0x000000070a077892 */ /* 0x000fe2000f80c0ff */
[----:B------:R-:W-:Y:S02]  /*0120*/  IMAD.MOV.U32 R11, RZ, RZ, RZ ;  /* 0x000000ffff0b7224 */ /* 0x000fe400078e00ff */
[----:B------:R-:W-:Y:S01]  /*0130*/  VIADD R13, R9, UR4 ;  /* 0x00000004090d7c36 */ /* 0x000fe20008000000 */
[----:B------:R-:W-:Y:S08]  /*0140*/  BRA.U !UP1, `(.L_x_4) ;  /* 0x0000000509787547 */ /* 0x000ff0000b800000 */
[----:B------:R-:W1:Y:S01]  /*0150*/  LDCU.64 UR4, c[0x0][0x398] ;  /* 0x00007300ff0477ac */ /* 0x000e620008000a00 */
[----:B------:R-:W-:Y:S01]  /*0160*/  IMAD.MOV R0, RZ, RZ, -R2 ;  /* 0x000000ffff007224 */ /* 0x000fe200078e0a02 */
[----:B------:R-:W-:Y:S01]  /*0170*/  CS2R R6, SRZ ;  /* 0x0000000000067805 */ /* 0x000fe2000001ff00 */
[----:B------:R-:W2:Y:S01]  /*0180*/  LDCU.64 UR12, c[0x0][0x388] ;  /* 0x00007100ff0c77ac */ /* 0x000ea20008000a00 */
[----:B------:R-:W-:-:S06]  /*0190*/  ULOP3.LUT UR6, UR10, 0xfffffff8, URZ, 0xc0, !UPT ;  /* 0xfffffff80a067892 */ /* 0x000fcc000f8ec0ff */
[----:B------:R-:W-:Y:S01]  /*01a0*/  IMAD.U32 R11, RZ, RZ, UR6 ;  /* 0x00000006ff0b7e24 */ /* 0x000fe2000f8e00ff */
[----:B-1----:R-:W-:Y:S01]  /*01b0*/  UIADD3 UR4, UP1, UPT, UR4, 0x20, URZ ;  /* 0x0000002004047890 */ /* 0x002fe2000ff3e0ff */
[----:B--2---:R-:W-:-:S03]  /*01c0*/  LEA R14, P0, R8, UR12, 0x3 ;  /* 0x0000000c080e7c11 */ /* 0x004fc6000f8018ff */
[----:B------:R-:W-:Y:S02]  /*01d0*/  UIADD3.X UR5, UPT, UPT, URZ, UR5, URZ, UP1, !UPT ;  /* 0x00000005ff057290 */ /* 0x000fe40008ffe4ff */
[----:B------:R-:W-:Y:S01]  /*01e0*/  IMAD.U32 R16, RZ, RZ, UR4 ;  /* 0x00000004ff107e24 */ /* 0x000fe2000f8e00ff */
[----:B------:R-:W-:Y:S01]  /*01f0*/  UMOV UR4, URZ ;  /* 0x000000ff00047c82 */ /* 0x000fe20008000000 */
[----:B------:R-:W-:Y:S02]  /*0200*/  LEA.HI.X R15, R8, UR13, R13, 0x3, P0 ;  /* 0x0000000d080f7c11 */ /* 0x000fe400080f1c0d */
[----:B------:R-:W-:Y:S01]  /*0210*/  IADD3 R14, P0, PT, R14, 0x20, RZ ;  /* 0x000000200e0e7810 */ /* 0x000fe20007f1e0ff */
[----:B------:R-:W-:-:S04]  /*0220*/  IMAD.U32 R17, RZ, RZ, UR5 ;  /* 0x00000005ff117e24 */ /* 0x000fc8000f8e00ff */
[----:B------:R-:W-:-:S08]  /*0230*/  IMAD.X R15, RZ, RZ, R15, P0 ;  /* 0x000000ffff0f7224 */ /* 0x000fd000000e060f */
.L_x_5:
[----:B-1----:R-:W2:Y:S04]  /*0240*/  LDG.E.64 R18, desc[UR8][R14.64+-0x20] ;  /* 0xffffe0080e127981 */ /* 0x002ea8000c1e1b00 */
[----:B------:R-:W2:Y:S01]  /*0250*/  LDG.E.64 R20, desc[UR8][R16.64+-0x20] ;  /* 0xffffe00810147981 */ /* 0x000ea2000c1e1b00 */
[----:B------:R-:W-:Y:S01]  /*0260*/  ISETP.NE.AND P0, PT, R0, RZ, PT ;  /* 0x000000ff0000720c */ /* 0x000fe20003f05270 */
[----:B--2---:R-:W-:-:S03]  /*0270*/  DMUL R18, R18, R20 ;  /* 0x0000001412127228 */ /* 0x004fc60000000000 */
[----:B------:R-:W-:Y:S01]  /*0280*/  FSEL R21, RZ, 1.875, !P0 ;  /* 0x3ff00000ff157808 */ /* 0x000fe20004000000 */
[----:B------:R-:W-:-:S06]  /*0290*/  IMAD.MOV.U32 R20, RZ, RZ, RZ ;  /* 0x000000ffff147224 */ /* 0x000fcc00078e00ff */
[----:B------:R-:W-:-:S07]  /*02a0*/  DFMA R18, R18, R20, R6 ;  /* 0x000000141212722b */ /* 0x000fce0000000006 */
[----:B------:R1:W-:Y:S04]  /*02b0*/  STG.E.64 desc[UR8][R4.64], R18 ;  /* 0x0000001204007986 */ /* 0x0003e8000c101b08 */
[----:B------:R-:W2:Y:S04]  /*02c0*/  LDG.E.64 R6, desc[UR8][R14.64+-0x18] ;  /* 0xffffe8080e067981 */ /* 0x000ea8000c1e1b00 */
[----:B------:R-:W2:Y:S01]  /*02d0*/  LDG.E.64 R20, desc[UR8][R16.64+-0x18] ;  /* 0xffffe80810147981 */ /* 0x000ea2000c1e1b00 */
[----:B------:R-:W-:-:S06]  /*02e0*/  UIADD3 UR5, UPT, UPT, UR4, 0x1, URZ ;  /* 0x0000000104057890 */ /* 0x000fcc000fffe0ff */
[----:B------:R-:W-:Y:S01]  /*02f0*/  ISETP.NE.AND P0, PT, R2, UR5, PT ;  /* 0x0000000502007c0c */ /* 0x000fe2000bf05270 */
[----:B--2---:R-:W-:-:S03]  /*0300*/  DMUL R6, R6, R20 ;  /* 0x0000001406067228 */ /* 0x004fc60000000000 */
[----:B------:R-:W-:Y:S01]  /*0310*/  FSEL R21, RZ, 1.875, !P0 ;  /* 0x3ff00000ff157808 */ /* 0x000fe20004000000 */
[----:B------:R-:W-:-:S06]  /*0320*/  IMAD.MOV.U32 R20, RZ, RZ, RZ ;  /* 0x000000ffff147224 */ /* 0x000fcc00078e00ff */
[----:B------:R-:W-:-:S07]  /*0330*/  DFMA R6, R6, R20, R18 ;  /* 0x000000140606722b */ /* 0x000fce0000000012 */
[----:B------:R2:W-:Y:S04]  /*0340*/  STG.E.64 desc[UR8][R4.64], R6 ;  /* 0x0000000604007986 */ /* 0x0005e8000c101b08 */
[----:B------:R-:W3:Y:S04]  /*0350*/  LDG.E.64 R20, desc[UR8][R14.64+-0x10] ;  /* 0xfffff0080e147981 */ /* 0x000ee8000c1e1b00 */
[----:B-1----:R-:W3:Y:S01]  /*0360*/  LDG.E.64 R18, desc[UR8][R16.64+-0x10] ;  /* 0xfffff00810127981 */ /* 0x002ee2000c1e1b00 */
[----:B------:R-:W-:-:S06]  /*0370*/  UIADD3 UR5, UPT, UPT, UR4, 0x2, URZ ;  /* 0x0000000204057890 */ /* 0x000fcc000fffe0ff */
[----:B------:R-:W-:Y:S01]  /*0380*/  ISETP.NE.AND P0, PT, R2, UR5, PT ;  /* 0x0000000502007c0c */ /* 0x000fe2000bf05270 */
[----:B---3--:R-:W-:-:S03]  /*0390*/  DMUL R18, R20, R18 ;  /* 0x0000001214127228 */ /* 0x008fc60000000000 */
[----:B------:R-:W-:Y:S01]  /*03a0*/  FSEL R21, RZ, 1.875, !P0 ;  /* 0x3ff00000ff157808 */ /* 0x000fe20004000000 */
[----:B------:R-:W-:-:S06]  /*03b0*/  IMAD.MOV.U32 R20, RZ, RZ, RZ ;  /* 0x000000ffff147224 */ /* 0x000fcc00078e00ff */
[----:B------:R-:W-:-:S07]  /*03c0*/  DFMA R18, R18, R20, R6 ;  /* 0x000000141212722b */ /* 0x000fce0000000006 */
[----:B------:R1:W-:Y:S04]  /*03d0*/  STG.E.64 desc[UR8][R4.64], R18 ;  /* 0x0000001204007986 */ /* 0x0003e8000c101b08 */
[----:B------:R-:W3:Y:S04]  /*03e0*/  LDG.E.64 R20, desc[UR8][R14.64+-0x8] ;  /* 0xfffff8080e147981 */ /* 0x000ee8000c1e1b00 */
[----:B--2---:R-:W3:Y:S01]  /*03f0*/  LDG.E.64 R6, desc[UR8][R16.64+-0x8] ;  /* 0xfffff80810067981 */ /* 0x004ee2000c1e1b00 */
        /* <DEDUP_REMOVED lines=34> */
[----:B------:R3:W4:Y:S04]  /*0620*/  LDG.E.64 R20, desc[UR8][R14.64+0x18] ;  /* 0x000018080e147981 */ /* 0x000728000c1e1b00 */
[----:B--2---:R2:W4:Y:S01]  /*0630*/  LDG.E.64 R6, desc[UR8][R16.64+0x18] ;  /* 0x0000180810067981 */ /* 0x004522000c1e1b00 */
[----:B------:R-:W-:Y:S01]  /*0640*/  UIADD3 UR5, UPT, UPT, UR4, 0x7, URZ ;  /* 0x0000000704057890 */ /* 0x000fe2000fffe0ff */
[----:B------:R-:W-:Y:S01]  /*0650*/  VIADD R0, R0, 0x8 ;  /* 0x0000000800007836 */ /* 0x000fe20000000000 */
[----:B------:R-:W-:Y:S01]  /*0660*/  UIADD3 UR4, UPT, UPT, UR4, 0x8, URZ ;  /* 0x0000000804047890 */ /* 0x000fe2000fffe0ff */
[----:B---3--:R-:W-:-:S03]  /*0670*/  IADD3 R14, P1, PT, R14, 0x40, RZ ;  /* 0x000000400e0e7810 */ /* 0x008fc60007f3e0ff */
[----:B------:R-:W-:Y:S02]  /*0680*/  ISETP.NE.AND P0, PT, R2, UR5, PT ;  /* 0x0000000502007c0c */ /* 0x000fe4000bf05270 */
[----:B--2---:R-:W-:Y:S01]  /*0690*/  IADD3 R16, P2, PT, R16, 0x40, RZ ;  /* 0x0000004010107810 */ /* 0x004fe20007f5e0ff */
[----:B------:R-:W-:-:S04]  /*06a0*/  IMAD.X R15, RZ, RZ, R15, P1 ;  /* 0x000000ffff0f7224 */ /* 0x000fc800008e060f */
[----:B------:R-:W-:Y:S01]  /*06b0*/  IMAD.X R17, RZ, RZ, R17, P2 ;  /* 0x000000ffff117224 */ /* 0x000fe200010e0611 */
[----:B----4-:R-:W-:Y:S01]  /*06c0*/  DMUL R6, R20, R6 ;  /* 0x0000000614067228 */ /* 0x010fe20000000000 */
[----:B------:R-:W-:Y:S01]  /*06d0*/  FSEL R21, RZ, 1.875, !P0 ;  /* 0x3ff00000ff157808 */ /* 0x000fe20004000000 */
[----:B------:R-:W-:Y:S01]  /*06e0*/  IMAD.MOV.U32 R20, RZ, RZ, RZ ;  /* 0x000000ffff147224 */ /* 0x000fe200078e00ff */
[----:B------:R-:W-:-:S05]  /*06f0*/  ISETP.NE.AND P0, PT, R11, UR4, PT ;  /* 0x000000040b007c0c */ /* 0x000fca000bf05270 */
[----:B------:R-:W-:-:S07]  /*0700*/  DFMA R6, R6, R20, R18 ;  /* 0x000000140606722b */ /* 0x000fce0000000012 */
[----:B------:R1:W-:Y:S01]  /*0710*/  STG.E.64 desc[UR8][R4.64], R6 ;  /* 0x0000000604007986 */ /* 0x0003e2000c101b08 */
[----:B------:R-:W-:Y:S05]  /*0720*/  @P0 BRA `(.L_x_5) ;  /* 0xfffffff800c40947 */ /* 0x000fea000383ffff */
.L_x_4:
[----:B------:R-:W-:Y:S05]  /*0730*/  BRA.U !UP0, `(.L_x_3) ;  /* 0x0000000508747547 */ /* 0x000fea000b800000 */
[----:B------:R-:W-:Y:S02]  /*0740*/  UISETP.GE.U32.AND UP0, UPT, UR7, 0x4, UPT ;  /* 0x000000040700788c */ /* 0x000fe4000bf06070 */
[----:B------:R-:W-:-:S04]  /*0750*/  ULOP3.LUT UR4, UR10, 0x3, URZ, 0xc0, !UPT ;  /* 0x000000030a047892 */ /* 0x000fc8000f8ec0ff */
[----:B------:R-:W-:-:S03]  /*0760*/  UISETP.NE.AND UP1, UPT, UR4, URZ, UPT ;  /* 0x000000ff0400728c */ /* 0x000fc6000bf25270 */
[----:B------:R-:W-:Y:S08]  /*0770*/  BRA.U !UP0, `(.L_x_6) ;  /* 0x0000000108ac7547 */ /* 0x000ff0000b800000 */
[----:B------:R-:W2:Y:S01]  /*0780*/  LDC.64 R16, c[0x0][0x398] ;  /* 0x0000e600ff107b82 */ /* 0x000ea20000000a00 */
[----:B------:R-:W3:Y:S01]  /*0790*/  LDCU.64 UR6, c[0x0][0x388] ;  /* 0x00007100ff0677ac */ /* 0x000ee20008000a00 */
[----:B------:R-:W-:-:S05]  /*07a0*/  IADD3 R0, P0, PT, R11, R8, RZ ;  /* 0x000000080b007210 */ /* 0x000fca0007f1e0ff */
[----:B------:R-:W-:Y:S01]  /*07b0*/  IMAD.X R15, RZ, RZ, R13, P0 ;  /* 0x000000ffff0f7224 */ /* 0x000fe200000e060d */
[----:B---3--:R-:W-:-:S04]  /*07c0*/  LEA R14, P0, R0, UR6, 0x3 ;  /* 0x00000006000e7c11 */ /* 0x008fc8000f8018ff */
[----:B------:R-:W-:Y:S01]  /*07d0*/  LEA.HI.X R15, R0, UR7, R15, 0x3, P0 ;  /* 0x00000007000f7c11 */ /* 0x000fe200080f1c0f */
[----:B--2---:R-:W-:-:S04]  /*07e0*/  IMAD.WIDE.U32 R16, R11, 0x8, R16 ;  /* 0x000000080b107825 */ /* 0x004fc800078e0010 */
[----:B-1----:R-:W2:Y:S04]  /*07f0*/  LDG.E.64 R18, desc[UR8][R14.64] ;  /* 0x000000080e127981 */ /* 0x002ea8000c1e1b00 */
[----:B------:R-:W2:Y:S01]  /*0800*/  LDG.E.64 R20, desc[UR8][R16.64] ;  /* 0x0000000810147981 */ /* 0x000ea2000c1e1b00 */
[----:B------:R-:W-:Y:S01]  /*0810*/  ISETP.NE.AND P0, PT, R2, R11, PT ;  /* 0x0000000b0200720c */ /* 0x000fe20003f05270 */
[----:B--2---:R-:W-:-:S03]  /*0820*/  DMUL R18, R18, R20 ;  /* 0x0000001412127228 */ /* 0x004fc60000000000 */
[----:B------:R-:W-:Y:S01]  /*0830*/  FSEL R21, RZ, 1.875, !P0 ;  /* 0x3ff00000ff157808 */ /* 0x000fe20004000000 */
[----:B------:R-:W-:-:S06]  /*0840*/  IMAD.MOV.U32 R20, RZ, RZ, RZ ;  /* 0x000000ffff147224 */ /* 0x000fcc00078e00ff */
[----:B------:R-:W-:-:S07]  /*0850*/  DFMA R18, R18, R20, R6 ;  /* 0x000000141212722b */ /* 0x000fce0000000006 */
[----:B------:R1:W-:Y:S04]  /*0860*/  STG.E.64 desc[UR8][R4.64], R18 ;  /* 0x0000001204007986 */ /* 0x0003e8000c101b08 */
[----:B------:R-:W2:Y:S04]  /*0870*/  LDG.E.64 R6, desc[UR8][R14.64+0x8] ;  /* 0x000008080e067981 */ /* 0x000ea8000c1e1b00 */
[----:B------:R-:W2:Y:S01]  /*0880*/  LDG.E.64 R20, desc[UR8][R16.64+0x8] ;  /* 0x0000080810147981 */ /* 0x000ea2000c1e1b00 */
[----:B------:R-:W-:-:S05]  /*0890*/  VIADD R23, R11, 0x1 ;  /* 0x000000010b177836 */ /* 0x000fca0000000000 */
[----:B------:R-:W-:Y:S01]  /*08a0*/  ISETP.NE.AND P0, PT, R2, R23, PT ;  /* 0x000000170200720c */ /* 0x000fe20003f05270 */
[----:B--2---:R-:W-:-:S03]  /*08b0*/  DMUL R6, R6, R20 ;  /* 0x0000001406067228 */ /* 0x004fc60000000000 */
[----:B------:R-:W-:Y:S01]  /*08c0*/  FSEL R21, RZ, 1.875, !P0 ;  /* 0x3ff00000ff157808 */ /* 0x000fe20004000000 */
[----:B------:R-:W-:-:S06]  /*08d0*/  IMAD.MOV.U32 R20, RZ, RZ, RZ ;  /* 0x000000ffff147224 */ /* 0x000fcc00078e00ff */
[----:B------:R-:W-:-:S07]  /*08e0*/  DFMA R6, R6, R20, R18 ;  /* 0x000000140606722b */ /* 0x000fce0000000012 */
[----:B------:R2:W-:Y:S04]  /*08f0*/  STG.E.64 desc[UR8][R4.64], R6 ;  /* 0x0000000604007986 */ /* 0x0005e8000c101b08 */
[----:B------:R-:W3:Y:S04]  /*0900*/  LDG.E.64 R20, desc[UR8][R14.64+0x10] ;  /* 0x000010080e147981 */ /* 0x000ee8000c1e1b00 */
[----:B-1----:R-:W3:Y:S01]  /*0910*/  LDG.E.64 R18, desc[UR8][R16.64+0x10] ;  /* 0x0000100810127981 */ /* 0x002ee2000c1e1b00 */
[----:B------:R-:W-:-:S05]  /*0920*/  VIADD R23, R11, 0x2 ;  /* 0x000000020b177836 */ /* 0x000fca0000000000 */
[----:B------:R-:W-:Y:S01]  /*0930*/  ISETP.NE.AND P0, PT, R2, R23, PT ;  /* 0x000000170200720c */ /* 0x000fe20003f05270 */
[----:B---3--:R-:W-:-:S03]  /*0940*/  DMUL R18, R20, R18 ;  /* 0x0000001214127228 */ /* 0x008fc60000000000 */
[----:B------:R-:W-:Y:S01]  /*0950*/  FSEL R21, RZ, 1.875, !P0 ;  /* 0x3ff00000ff157808 */ /* 0x000fe20004000000 */
[----:B------:R-:W-:-:S06]  /*0960*/  IMAD.MOV.U32 R20, RZ, RZ, RZ ;  /* 0x000000ffff147224 */ /* 0x000fcc00078e00ff */
[----:B------:R-:W-:-:S07]  /*0970*/  DFMA R18, R18, R20, R6 ;  /* 0x000000141212722b */ /* 0x000fce0000000006 */
[----:B------:R3:W-:Y:S04]  /*0980*/  STG.E.64 desc[UR8][R4.64], R18 ;  /* 0x0000001204007986 */ /* 0x0007e8000c101b08 */
[----:B------:R-:W4:Y:S04]  /*0990*/  LDG.E.64 R20, desc[UR8][R14.64+0x18] ;  /* 0x000018080e147981 */ /* 0x000f28000c1e1b00 */
[----:B--2---:R-:W4:Y:S01]  /*09a0*/  LDG.E.64 R6, desc[UR8][R16.64+0x18] ;  /* 0x0000180810067981 */ /* 0x004f22000c1e1b00 */
[----:B------:R-:W-:-:S05]  /*09b0*/  VIADD R23, R11, 0x3 ;  /* 0x000000030b177836 */ /* 0x000fca0000000000 */
[----:B------:R-:W-:Y:S01]  /*09c0*/  ISETP.NE.AND P0, PT, R2, R23, PT ;  /* 0x000000170200720c */ /* 0x000fe20003f05270 */
[----:B------:R-:W-:Y:S01]  /*09d0*/  VIADD R11, R11, 0x4 ;  /* 0x000000040b0b7836 */ /* 0x000fe20000000000 */
[----:B----4-:R-:W-:Y:S02]  /*09e0*/  DMUL R6, R20, R6 ;  /* 0x0000000614067228 */ /* 0x010fe40000000000 */
[----:B------:R-:W-:Y:S01]  /*09f0*/  FSEL R21, RZ, 1.875, !P0 ;  /* 0x3ff00000ff157808 */ /* 0x000fe20004000000 */
[----:B------:R-:W-:-:S06]  /*0a00*/  IMAD.MOV.U32 R20, RZ, RZ, RZ ;  /* 0x000000ffff147224 */ /* 0x000fcc00078e00ff */
[----:B------:R-:W-:-:S07]  /*0a10*/  DFMA R6, R6, R20, R18 ;  /* 0x000000140606722b */ /* 0x000fce0000000012 */
[----:B------:R3:W-:Y:S04]  /*0a20*/  STG.E.64 desc[UR8][R4.64], R6 ;  /* 0x0000000604007986 */ /* 0x0007e8000c101b08 */
.L_x_6:
[----:B------:R-:W-:Y:S05]  /*0a30*/  BRA.U !UP1, `(.L_x_3) ;  /* 0x0000000109b47547 */ /* 0x000fea000b800000 */
[----:B------:R-:W-:Y:S02]  /*0a40*/  UISETP.NE.AND UP0, UPT, UR4, 0x1, UPT ;  /* 0x000000010400788c */ /* 0x000fe4000bf05270 */
[----:B------:R-:W-:-:S04]  /*0a50*/  ULOP3.LUT UR5, UR10, 0x1, URZ, 0xc0, !UPT ;  /* 0x000000010a057892 */ /* 0x000fc8000f8ec0ff */
[----:B------:R-:W-:-:S03]  /*0a60*/  UISETP.NE.U32.AND UP1, UPT, UR5, 0x1, UPT ;  /* 0x000000010500788c */ /* 0x000fc6000bf25070 */
[----:B------:R-:W-:Y:S08]  /*0a70*/  BRA.U !UP0, `(.L_x_7) ;  /* 0x0000000108647547 */ /* 0x000ff0000b800000 */
[----:B------:R-:W2:Y:S01]  /*0a80*/  LDC.64 R16, c[0x0][0x398] ;  /* 0x0000e600ff107b82 */ /* 0x000ea20000000a00 */
[----:B------:R-:W4:Y:S01]  /*0a90*/  LDCU.64 UR4, c[0x0][0x388] ;  /* 0x00007100ff0477ac */ /* 0x000f220008000a00 */
[----:B------:R-:W-:-:S05]  /*0aa0*/  IADD3 R0, P0, PT, R11, R8, RZ ;  /* 0x000000080b007210 */ /* 0x000fca0007f1e0ff */
[----:B------:R-:W-:Y:S01]  /*0ab0*/  IMAD.X R15, RZ, RZ, R13, P0 ;  /* 0x000000ffff0f7224 */ /* 0x000fe200000e060d */
[----:B----4-:R-:W-:-:S04]  /*0ac0*/  LEA R14, P0, R0, UR4, 0x3 ;  /* 0x00000004000e7c11 */ /* 0x010fc8000f8018ff */
[----:B------:R-:W-:Y:S01]  /*0ad0*/  LEA.HI.X R15, R0, UR5, R15, 0x3, P0 ;  /* 0x00000005000f7c11 */ /* 0x000fe200080f1c0f */
[----:B--2---:R-:W-:-:S04]  /*0ae0*/  IMAD.WIDE.U32 R16, R11, 0x8, R16 ;  /* 0x000000080b107825 */ /* 0x004fc800078e0010 */
[----:B-1-3--:R-:W2:Y:S04]  /*0af0*/  LDG.E.64 R18, desc[UR8][R14.64] ;  /* 0x000000080e127981 */ /* 0x00aea8000c1e1b00 */
[----:B------:R-:W2:Y:S01]  /*0b00*/  LDG.E.64 R20, desc[UR8][R16.64] ;  /* 0x0000000810147981 */ /* 0x000ea2000c1e1b00 */
[----:B------:R-:W-:Y:S01]  /*0b10*/  ISETP.NE.AND P0, PT, R2, R11, PT ;  /* 0x0000000b0200720c */ /* 0x000fe20003f05270 */
[----:B--2---:R-:W-:-:S03]  /*0b20*/  DMUL R18, R18, R20 ;  /* 0x0000001412127228 */ /* 0x004fc60000000000 */
[----:B------:R-:W-:Y:S01]  /*0b30*/  FSEL R21, RZ, 1.875, !P0 ;  /* 0x3ff00000ff157808 */ /* 0x000fe20004000000 */
[----:B------:R-:W-:-:S06]  /*0b40*/  IMAD.MOV.U32 R20, RZ, RZ, RZ ;  /* 0x000000ffff147224 */ /* 0x000fcc00078e00ff */
[----:B------:R-:W-:-:S07]  /*0b50*/  DFMA R18, R18, R20, R6 ;  /* 0x000000141212722b */ /* 0x000fce0000000006 */
[----:B------:R2:W-:Y:S04]  /*0b60*/  STG.E.64 desc[UR8][R4.64], R18 ;  /* 0x0000001204007986 */ /* 0x0005e8000c101b08 */
[----:B------:R-:W3:Y:S04]  /*0b70*/  LDG.E.64 R6, desc[UR8][R14.64+0x8] ;  /* 0x000008080e067981 */ /* 0x000ee8000c1e1b00 */
[----:B------:R-:W3:Y:S01]  /*0b80*/  LDG.E.64 R20, desc[UR8][R16.64+0x8] ;  /* 0x0000080810147981 */ /* 0x000ee2000c1e1b00 */
[----:B------:R-:W-:-:S05]  /*0b90*/  VIADD R23, R11, 0x1 ;  /* 0x000000010b177836 */ /* 0x000fca0000000000 */
[----:B------:R-:W-:Y:S01]  /*0ba0*/  ISETP.NE.AND P0, PT, R2, R23, PT ;  /* 0x000000170200720c */ /* 0x000fe20003f05270 */
[----:B------:R-:W-:Y:S01]  /*0bb0*/  VIADD R11, R11, 0x2 ;  /* 0x000000020b0b7836 */ /* 0x000fe20000000000 */
[----:B---3--:R-:W-:Y:S02]  /*0bc0*/  DMUL R6, R6, R20 ;  /* 0x0000001406067228 */ /* 0x008fe40000000000 */
[----:B------:R-:W-:Y:S01]  /*0bd0*/  FSEL R21, RZ, 1.875, !P0 ;  /* 0x3ff00000ff157808 */ /* 0x000fe20004000000 */
[----:B------:R-:W-:-:S06]  /*0be0*/  IMAD.MOV.U32 R20, RZ, RZ, RZ ;  /* 0x000000ffff147224 */ /* 0x000fcc00078e00ff */
[----:B------:R-:W-:-:S07]  /*0bf0*/  DFMA R6, R6, R20, R18 ;  /* 0x000000140606722b */ /* 0x000fce0000000012 */
[----:B------:R2:W-:Y:S04]  /*0c00*/  STG.E.64 desc[UR8][R4.64], R6 ;  /* 0x0000000604007986 */ /* 0x0005e8000c101b08 */
.L_x_7:
[----:B------:R-:W-:Y:S05]  /*0c10*/  BRA.U UP1, `(.L_x_3) ;  /* 0x00000001013c7547 */ /* 0x000fea000b800000 */
[----:B------:R-:W4:Y:S01]  /*0c20*/  LDC.64 R16, c[0x0][0x398] ;  /* 0x0000e600ff107b82 */ /* 0x000f220000000a00 */
[----:B------:R-:W5:Y:S01]  /*0c30*/  LDCU.64 UR4, c[0x0][0x388] ;  /* 0x00007100ff0477ac */ /* 0x000f620008000a00 */
[----:B------:R-:W-:-:S05]  /*0c40*/  IADD3 R8, P0, PT, R11, R8, RZ ;  /* 0x000000080b087210 */ /* 0x000fca0007f1e0ff */
[----:B------:R-:W-:Y:S01]  /*0c50*/  IMAD.X R9, RZ, RZ, R13, P0 ;  /* 0x000000ffff097224 */ /* 0x000fe200000e060d */
[----:B-----5:R-:W-:-:S04]  /*0c60*/  LEA R14, P0, R8, UR4, 0x3 ;  /* 0x00000004080e7c11 */ /* 0x020fc8000f8018ff */
[----:B------:R-:W-:Y:S01]  /*0c70*/  LEA.HI.X R15, R8, UR5, R9, 0x3, P0 ;  /* 0x00000005080f7c11 */ /* 0x000fe200080f1c09 */
[----:B----4-:R-:W-:-:S04]  /*0c80*/  IMAD.WIDE.U32 R12, R11, 0x8, R16 ;  /* 0x000000080b0c7825 */ /* 0x010fc800078e0010 */
[----:B------:R-:W4:Y:S04]  /*0c90*/  LDG.E.64 R8, desc[UR8][R14.64] ;  /* 0x000000080e087981 */ /* 0x000f28000c1e1b00 */
[----:B------:R-:W4:Y:S01]  /*0ca0*/  LDG.E.64 R12, desc[UR8][R12.64] ;  /* 0x000000080c0c7981 */ /* 0x000f22000c1e1b00 */
[----:B------:R-:W-:Y:S01]  /*0cb0*/  ISETP.NE.AND P0, PT, R2, R11, PT ;  /* 0x0000000b0200720c */ /* 0x000fe20003f05270 */
[----:B------:R-:W-:-:S03]  /*0cc0*/  IMAD.MOV.U32 R10, RZ, RZ, RZ ;  /* 0x000000ffff0a7224 */ /* 0x000fc600078e00ff */
[----:B------:R-:W-:Y:S01]  /*0cd0*/  FSEL R11, RZ, 1.875, !P0 ;  /* 0x3ff00000ff0b7808 */ /* 0x000fe20004000000 */
[----:B----4-:R-:W-:-:S08]  /*0ce0*/  DMUL R8, R8, R12 ;  /* 0x0000000c08087228 */ /* 0x010fd00000000000 */
[----:B-123--:R-:W-:-:S07]  /*0cf0*/  DFMA R6, R8, R10, R6 ;  /* 0x0000000a0806722b */ /* 0x00efce0000000006 */
[----:B------:R4:W-:Y:S04]  /*0d00*/  STG.E.64 desc[UR8][R4.64], R6 ;  /* 0x0000000604007986 */ /* 0x0009e8000c101b08 */
.L_x_3:
[----:B------:R-:W5:Y:S01]  /*0d10*/  LDCU.64 UR6, c[0x0][0x388] ;  /* 0x00007100ff0677ac */ /* 0x000f620008000a00 */
[----:B------:R-:W-:Y:S01]  /*0d20*/  IMAD.MOV.U32 R3, RZ, RZ, RZ ;  /* 0x000000ffff037224 */ /* 0x000fe200078e00ff */
[----:B------:R-:W-:Y:S01]  /*0d30*/  UMOV UR4, URZ ;  /* 0x000000ff00047c82 */ /* 0x000fe20008000000 */
[----:B------:R-:W-:-:S04]  /*0d40*/  IMAD.WIDE.U32 R8, R2, UR10, R2 ;  /* 0x0000000a02087c25 */ /* 0x000fc8000f8e0002 */
[----:B------:R-:W-:Y:S01]  /*0d50*/  VIADD R3, R9, UR4 ;  /* 0x0000000409037c36 */ /* 0x000fe20008000000 */
[----:B------:R-:W1:Y:S01]  /*0d60*/  LDCU.64 UR4, c[0x0][0x390] ;  /* 0x00007200ff0477ac */ /* 0x000e620008000a00 */
[----:B-----5:R-:W-:-:S04]  /*0d70*/  LEA R10, P0, R8, UR6, 0x3 ;  /* 0x00000006080a7c11 */ /* 0x020fc8000f8018ff */
[----:B------:R-:W-:-:S06]  /*0d80*/  LEA.HI.X R11, R8, UR7, R3, 0x3, P0 ;  /* 0x00000007080b7c11 */ /* 0x000fcc00080f1c03 */
[----:B------:R-:W5:Y:S01]  /*0d90*/  LDG.E.64 R10, desc[UR8][R10.64] ;  /* 0x000000080a0a7981 */ /* 0x000f62000c1e1b00 */
[----:B-1----:R-:W-:-:S04]  /*0da0*/  LEA R14, P0, R2, UR4, 0x3 ;  /* 0x00000004020e7c11 */ /* 0x002fc8000f8018ff */
[----:B------:R-:W-:-:S05]  /*0db0*/  LEA.HI.X R15, R2, UR5, RZ, 0x3, P0 ;  /* 0x00000005020f7c11 */ /* 0x000fca00080f1cff */
[----:B------:R-:W2:Y:S01]  /*0dc0*/  LDG.E.64 R8, desc[UR8][R14.64] ;  /* 0x000000080e087981 */ /* 0x000ea2000c1e1b00 */
[----:B------:R-:W-:Y:S01]  /*0dd0*/  IMAD.MOV.U32 R2, RZ, RZ, 0x1 ;  /* 0x00000001ff027424 */ /* 0x000fe200078e00ff */
[----:B------:R-:W-:Y:S01]  /*0de0*/  BSSY.RECONVERGENT B0, `(.L_x_8) ;  /* 0x0000013000007945 */ /* 0x000fe20003800200 */
[----:B-----5:R-:W1:Y:S01]  /*0df0*/  MUFU.RCP64H R3, R11 ;  /* 0x0000000b00037308 */ /* 0x020e620000001800 */
[----:B--2---:R-:W-:-:S03]  /*0e00*/  DADD R8, R8, -R6 ;  /* 0x0000000008087229 */ /* 0x004fc60000000806 */
[----:B-1----:R-:W-:-:S07]  /*0e10*/  DFMA R12, -R10, R2, 1 ;  /* 0x3ff000000a0c742b */ /* 0x002fce0000000102 */
[----:B------:R-:W-:Y:S01]  /*0e20*/  FSETP.GEU.AND P1, PT, |R9|, 6.5827683646048100446e-37, PT ;  /* 0x036000000900780b */ /* 0x000fe20003f2e200 */
[----:B------:R-:W-:-:S08]  /*0e30*/  DFMA R12, R12, R12, R12 ;  /* 0x0000000c0c0c722b */ /* 0x000fd0000000000c */
[----:B------:R-:W-:-:S08]  /*0e40*/  DFMA R12, R2, R12, R2 ;  /* 0x0000000c020c722b */ /* 0x000fd00000000002 */
[----:B------:R-:W-:-:S08]  /*0e50*/  DFMA R2, -R10, R12, 1 ;  /* 0x3ff000000a02742b */ /* 0x000fd0000000010c */
[----:B------:R-:W-:-:S08]  /*0e60*/  DFMA R2, R12, R2, R12 ;  /* 0x000000020c02722b */ /* 0x000fd0000000000c */
[----:B---34-:R-:W-:-:S08]  /*0e70*/  DMUL R6, R8, R2 ;  /* 0x0000000208067228 */ /* 0x018fd00000000000 */
[----:B------:R-:W-:-:S08]  /*0e80*/  DFMA R12, -R10, R6, R8 ;  /* 0x000000060a0c722b */ /* 0x000fd00000000108 */
[----:B------:R-:W-:-:S10]  /*0e90*/  DFMA R2, R2, R12, R6 ;  /* 0x0000000c0202722b */ /* 0x000fd40000000006 */
[----:B------:R-:W-:-:S05]  /*0ea0*/  FFMA R0, RZ, R11, R3 ;  /* 0x0000000bff007223 */ /* 0x000fca0000000003 */
[----:B------:R-:W-:-:S13]  /*0eb0*/  FSETP.GT.AND P0, PT, |R0|, 1.469367938527859385e-39, PT ;  /* 0x001000000000780b */ /* 0x000fda0003f04200 */
[----:B------:R-:W-:Y:S05]  /*0ec0*/  @P0 BRA P1, `(.L_x_9) ;  /* 0x0000000000100947 */ /* 0x000fea0000800000 */
[----:B------:R-:W-:-:S07]  /*0ed0*/  MOV R0, 0xef0 ;  /* 0x00000ef000007802 */ /* 0x000fce0000000f00 */
[----:B0-----:R-:W-:Y:S05]  /*0ee0*/  CALL.REL.NOINC `($__internal_0_$__cuda_sm20_div_rn_f64_full) ;  /* 0x0000000000147944 */ /* 0x001fea0003c00000 */
[----:B------:R-:W-:Y:S02]  /*0ef0*/  IMAD.MOV.U32 R2, RZ, RZ, R12 ;  /* 0x000000ffff027224 */ /* 0x000fe400078e000c */
[----:B------:R-:W-:-:S07]  /*0f00*/  IMAD.MOV.U32 R3, RZ, RZ, R13 ;  /* 0x000000ffff037224 */ /* 0x000fce00078e000d */
.L_x_9:
[----:B------:R-:W-:Y:S05]  /*0f10*/  BSYNC.RECONVERGENT B0 ;  /* 0x0000000000007941 */ /* 0x000fea0003800200 */
.L_x_8:
[----:B------:R-:W-:Y:S01]  /*0f20*/  STG.E.64 desc[UR8][R4.64], R2 ;  /* 0x0000000204007986 */ /* 0x000fe2000c101b08 */
[----:B------:R-:W-:Y:S05]  /*0f30*/  EXIT ;  /* 0x000000000000794d */ /* 0x000fea0003800000 */
        .weak           $__internal_0_$__cuda_sm20_div_rn_f64_full
        .type           $__internal_0_$__cuda_sm20_div_rn_f64_full,@function
        .size           $__internal_0_$__cuda_sm20_div_rn_f64_full,(.L_x_16 - $__internal_0_$__cuda_sm20_div_rn_f64_full)
$__internal_0_$__cuda_sm20_div_rn_f64_full:
[C---:B------:R-:W-:Y:S01]  /*0f40*/  FSETP.GEU.AND P0, PT, |R11|.reuse, 1.469367938527859385e-39, PT ;  /* 0x001000000b00780b */ /* 0x040fe20003f0e200 */
[--C-:B------:R-:W-:Y:S01]  /*0f50*/  IMAD.MOV.U32 R6, RZ, RZ, R10.reuse ;  /* 0x000000ffff067224 */ /* 0x100fe200078e000a */
[----:B------:R-:W-:Y:S01]  /*0f60*/  LOP3.LUT R2, R11, 0x800fffff, RZ, 0xc0, !PT ;  /* 0x800fffff0b027812 */ /* 0x000fe200078ec0ff */
[----:B------:R-:W-:Y:S01]  /*0f70*/  IMAD.MOV.U32 R7, RZ, RZ, R11 ;  /* 0x000000ffff077224 */ /* 0x000fe200078e000b */
[C---:B------:R-:W-:Y:S01]  /*0f80*/  FSETP.GEU.AND P2, PT, |R9|.reuse, 1.469367938527859385e-39, PT ;  /* 0x001000000900780b */ /* 0x040fe20003f4e200 */
[----:B------:R-:W-:Y:S01]  /*0f90*/  IMAD.MOV.U32 R16, RZ, RZ, 0x1 ;  /* 0x00000001ff107424 */ /* 0x000fe200078e00ff */
[----:B------:R-:W-:Y:S01]  /*0fa0*/  LOP3.LUT R3, R2, 0x3ff00000, RZ, 0xfc, !PT ;  /* 0x3ff0000002037812 */ /* 0x000fe200078efcff */
[----:B------:R-:W-:Y:S01]  /*0fb0*/  IMAD.MOV.U32 R2, RZ, RZ, R10 ;  /* 0x000000ffff027224 */ /* 0x000fe200078e000a */
[----:B------:R-:W-:Y:S01]  /*0fc0*/  LOP3.LUT R12, R9, 0x7ff00000, RZ, 0xc0, !PT ;  /* 0x7ff00000090c7812 */ /* 0x000fe200078ec0ff */
[----:B------:R-:W-:Y:S01]  /*0fd0*/  IMAD.MOV.U32 R10, RZ, RZ, R8 ;  /* 0x000000ffff0a7224 */ /* 0x000fe200078e0008 */
[----:B------:R-:W-:Y:S03]  /*0fe0*/  BSSY.RECONVERGENT B1, `(.L_x_10) ;  /* 0x0000050000017945 */ /* 0x000fe60003800200 */
[----:B------:R-:W-:-:S04]  /*0ff0*/  @!P0 DMUL R2, R6, 8.98846567431157953865e+307 ;  /* 0x7fe0000006028828 */ /* 0x000fc80000000000 */
[----:B------:R-:W-:Y:S02]  /*1000*/  @!P2 LOP3.LUT R13, R7, 0x7ff00000, RZ, 0xc0, !PT ;  /* 0x7ff00000070da812 */ /* 0x000fe400078ec0ff */
[----:B------:R-:W0:Y:S02]  /*1010*/  MUFU.RCP64H R17, R3 ;  /* 0x0000000300117308 */ /* 0x000e240000001800 */
[----:B------:R-:W-:Y:S01]  /*1020*/  @!P2 ISETP.GE.U32.AND P3, PT, R12, R13, PT ;  /* 0x0000000d0c00a20c */ /* 0x000fe20003f66070 */
[----:B------:R-:W-:Y:S01]  /*1030*/  IMAD.MOV.U32 R13, RZ, RZ, 0x1ca00000 ;  /* 0x1ca00000ff0d7424 */ /* 0x000fe200078e00ff */
[----:B0-----:R-:W-:-:S08]  /*1040*/  DFMA R14, R16, -R2, 1 ;  /* 0x3ff00000100e742b */ /* 0x001fd00000000802 */
[----:B------:R-:W-:Y:S01]  /*1050*/  DFMA R18, R14, R14, R14 ;  /* 0x0000000e0e12722b */ /* 0x000fe2000000000e */
[----:B------:R-:W-:-:S04]  /*1060*/  LOP3.LUT R15, R11, 0x7ff00000, RZ, 0xc0, !PT ;  /* 0x7ff000000b0f7812 */ /* 0x000fc800078ec0ff */
[----:B------:R-:W-:-:S03]  /*1070*/  ISETP.GE.U32.AND P1, PT, R12, R15, PT ;  /* 0x0000000f0c00720c */ /* 0x000fc60003f26070 */
[----:B------:R-:W-:Y:S01]  /*1080*/  DFMA R16, R16, R18, R16 ;  /* 0x000000121010722b */ /* 0x000fe20000000010 */
[C---:B------:R-:W-:Y:S01]  /*1090*/  @!P2 SEL R19, R13.reuse, 0x63400000, !P3 ;  /* 0x634000000d13a807 */ /* 0x040fe20005800000 */
[----:B------:R-:W-:Y:S01]  /*10a0*/  @!P2 IMAD.MOV.U32 R18, RZ, RZ, RZ ;  /* 0x000000ffff12a224 */ /* 0x000fe200078e00ff */
[----:B------:R-:W-:Y:S02]  /*10b0*/  SEL R11, R13, 0x63400000, !P1 ;  /* 0x634000000d0b7807 */ /* 0x000fe40004800000 */
[--C-:B------:R-:W-:Y:S02]  /*10c0*/  @!P2 LOP3.LUT R19, R19, 0x80000000, R9.reuse, 0xf8, !PT ;  /* 0x800000001313a812 */ /* 0x100fe400078ef809 */
[----:B------:R-:W-:Y:S01]  /*10d0*/  LOP3.LUT R11, R11, 0x800fffff, R9, 0xf8, !PT ;  /* 0x800fffff0b0b7812 */ /* 0x000fe200078ef809 */
[----:B------:R-:W-:Y:S01]  /*10e0*/  DFMA R20, R16, -R2, 1 ;  /* 0x3ff000001014742b */ /* 0x000fe20000000802 */
[----:B------:R-:W-:-:S06]  /*10f0*/  @!P2 LOP3.LUT R19, R19, 0x100000, RZ, 0xfc, !PT ;  /* 0x001000001313a812 */ /* 0x000fcc00078efcff */
[----:B------:R-:W-:Y:S02]  /*1100*/  @!P2 DFMA R10, R10, 2, -R18 ;  /* 0x400000000a0aa82b */ /* 0x000fe40000000812 */
[----:B------:R-:W-:Y:S01]  /*1110*/  DFMA R16, R16, R20, R16 ;  /* 0x000000141010722b */ /* 0x000fe20000000010 */
[----:B------:R-:W-:Y:S02]  /*1120*/  IMAD.MOV.U32 R21, RZ, RZ, R12 ;  /* 0x000000ffff157224 */ /* 0x000fe400078e000c */
[----:B------:R-:W-:Y:S01]  /*1130*/  IMAD.MOV.U32 R20, RZ, RZ, R15 ;  /* 0x000000ffff147224 */ /* 0x000fe200078e000f */
[----:B------:R-:W-:-:S04]  /*1140*/  @!P0 LOP3.LUT R20, R3, 0x7ff00000, RZ, 0xc0, !PT ;  /* 0x7ff0000003148812 */ /* 0x000fc800078ec0ff */
[----:B------:R-:W-:Y:S01]  /*1150*/  @!P2 LOP3.LUT R21, R11, 0x7ff00000, RZ, 0xc0, !PT ;  /* 0x7ff000000b15a812 */ /* 0x000fe200078ec0ff */
[----:B------:R-:W-:Y:S01]  /*1160*/  DMUL R18, R16, R10 ;  /* 0x0000000a10127228 */ /* 0x000fe20000000000 */
[----:B------:R-:W-:-:S03]  /*1170*/  VIADD R23, R20, 0xffffffff ;  /* 0xffffffff14177836 */ /* 0x000fc60000000000 */
[----:B------:R-:W-:-:S04]  /*1180*/  VIADD R22, R21, 0xffffffff ;  /* 0xffffffff15167836 */ /* 0x000fc80000000000 */
[----:B------:R-:W-:Y:S01]  /*1190*/  DFMA R14, R18, -R2, R10 ;  /* 0x80000002120e722b */ /* 0x000fe2000000000a */
[----:B------:R-:W-:-:S04]  /*11a0*/  ISETP.GT.U32.AND P0, PT, R22, 0x7feffffe, PT ;  /* 0x7feffffe1600780c */ /* 0x000fc80003f04070 */
[----:B------:R-:W-:-:S03]  /*11b0*/  ISETP.GT.U32.OR P0, PT, R23, 0x7feffffe, P0 ;  /* 0x7feffffe1700780c */ /* 0x000fc60000704470 */
[----:B------:R-:W-:-:S10]  /*11c0*/  DFMA R14, R16, R14, R18 ;  /* 0x0000000e100e722b */ /* 0x000fd40000000012 */
[----:B------:R-:W-:Y:S05]  /*11d0*/  @P0 BRA `(.L_x_11) ;  /* 0x00000000006c0947 */ /* 0x000fea0003800000 */
[----:B------:R-:W-:-:S04]  /*11e0*/  LOP3.LUT R9, R7, 0x7ff00000, RZ, 0xc0, !PT ;  /* 0x7ff0000007097812 */ /* 0x000fc800078ec0ff */
[CC--:B------:R-:W-:Y:S02]  /*11f0*/  VIADDMNMX R8, R12.reuse, -R9.reuse, 0xb9600000, !PT ;  /* 0xb96000000c087446 */ /* 0x0c0fe40007800909 */
[----:B------:R-:W-:Y:S02]  /*1200*/  ISETP.GE.U32.AND P0, PT, R12, R9, PT ;  /* 0x000000090c00720c */ /* 0x000fe40003f06070 */
[----:B------:R-:W-:Y:S02]  /*1210*/  VIMNMX R8, PT, PT, R8, 0x46a00000, PT ;  /* 0x46a0000008087848 */ /* 0x000fe40003fe0100 */
[----:B------:R-:W-:-:S05]  /*1220*/  SEL R13, R13, 0x63400000, !P0 ;  /* 0x634000000d0d7807 */ /* 0x000fca0004000000 */
[----:B------:R-:W-:Y:S02]  /*1230*/  IMAD.IADD R16, R8, 0x1, -R13 ;  /* 0x0000000108107824 */ /* 0x000fe400078e0a0d */
[----:B------:R-:W-:Y:S02]  /*1240*/  IMAD.MOV.U32 R8, RZ, RZ, RZ ;  /* 0x000000ffff087224 */ /* 0x000fe400078e00ff */
[----:B------:R-:W-:-:S06]  /*1250*/  VIADD R9, R16, 0x7fe00000 ;  /* 0x7fe0000010097836 */ /* 0x000fcc0000000000 */
[----:B------:R-:W-:-:S10]  /*1260*/  DMUL R12, R14, R8 ;  /* 0x000000080e0c7228 */ /* 0x000fd40000000000 */
[----:B------:R-:W-:-:S13]  /*1270*/  FSETP.GTU.AND P0, PT, |R13|, 1.469367938527859385e-39, PT ;  /* 0x001000000d00780b */ /* 0x000fda0003f0c200 */
[----:B------:R-:W-:Y:S05]  /*1280*/  @P0 BRA `(.L_x_12) ;  /* 0x0000000000940947 */ /* 0x000fea0003800000 */
[----:B------:R-:W-:Y:S01]  /*1290*/  DFMA R2, R14, -R2, R10 ;  /* 0x800000020e02722b */ /* 0x000fe2000000000a */
[----:B------:R-:W-:-:S09]  /*12a0*/  IMAD.MOV.U32 R8, RZ, RZ, RZ ;  /* 0x000000ffff087224 */ /* 0x000fd200078e00ff */
[C---:B------:R-:W-:Y:S02]  /*12b0*/  FSETP.NEU.AND P0, PT, R3.reuse, RZ, PT ;  /* 0x000000ff0300720b */ /* 0x040fe40003f0d000 */
[----:B------:R-:W-:-:S04]  /*12c0*/  LOP3.LUT R7, R3, 0x80000000, R7, 0x48, !PT ;  /* 0x8000000003077812 */ /* 0x000fc800078e4807 */
[----:B------:R-:W-:-:S07]  /*12d0*/  LOP3.LUT R9, R7, R9, RZ, 0xfc, !PT ;  /* 0x0000000907097212 */ /* 0x000fce00078efcff */
[----:B------:R-:W-:Y:S05]  /*12e0*/  @!P0 BRA `(.L_x_12) ;  /* 0x00000000007c8947 */ /* 0x000fea0003800000 */
[----:B------:R-:W-:Y:S01]  /*12f0*/  IMAD.MOV R3, RZ, RZ, -R16 ;  /* 0x000000ffff037224 */ /* 0x000fe200078e0a10 */
[----:B------:R-:W-:Y:S01]  /*1300*/  DMUL.RP R8, R14, R8 ;  /* 0x000000080e087228 */ /* 0x000fe20000008000 */
[----:B------:R-:W-:-:S06]  /*1310*/  IMAD.MOV.U32 R2, RZ, RZ, RZ ;  /* 0x000000ffff027224 */ /* 0x000fcc00078e00ff */
[----:B------:R-:W-:-:S03]  /*1320*/  DFMA R2, R12, -R2, R14 ;  /* 0x800000020c02722b */ /* 0x000fc6000000000e */
[----:B------:R-:W-:-:S03]  /*1330*/  LOP3.LUT R7, R9, R7, RZ, 0x3c, !PT ;  /* 0x0000000709077212 */ /* 0x000fc600078e3cff */
[----:B------:R-:W-:-:S04]  /*1340*/  IADD3 R2, PT, PT, -R16, -0x43300000, RZ ;  /* 0xbcd0000010027810 */ /* 0x000fc80007ffe1ff */
[----:B------:R-:W-:-:S04]  /*1350*/  FSETP.NEU.AND P0, PT, |R3|, R2, PT ;  /* 0x000000020300720b */ /* 0x000fc80003f0d200 */
[----:B------:R-:W-:Y:S02]  /*1360*/  FSEL R12, R8, R12, !P0 ;  /* 0x0000000c080c7208 */ /* 0x000fe40004000000 */
[----:B------:R-:W-:Y:S01]  /*1370*/  FSEL R13, R7, R13, !P0 ;  /* 0x0000000d070d7208 */ /* 0x000fe20004000000 */
[----:B------:R-:W-:Y:S06]  /*1380*/  BRA `(.L_x_12) ;  /* 0x0000000000547947 */ /* 0x000fec0003800000 */
.L_x_11:
[----:B------:R-:W-:-:S14]  /*1390*/  DSETP.NAN.AND P0, PT, R8, R8, PT ;  /* 0x000000080800722a */ /* 0x000fdc0003f08000 */
[----:B------:R-:W-:Y:S05]  /*13a0*/  @P0 BRA `(.L_x_13) ;  /* 0x0000000000440947 */ /* 0x000fea0003800000 */
[----:B------:R-:W-:-:S14]  /*13b0*/  DSETP.NAN.AND P0, PT, R6, R6, PT ;  /* 0x000000060600722a */ /* 0x000fdc0003f08000 */
[----:B------:R-:W-:Y:S05]  /*13c0*/  @P0 BRA `(.L_x_14) ;  /* 0x0000000000300947 */ /* 0x000fea0003800000 */
[----:B------:R-:W-:Y:S01]  /*13d0*/  ISETP.NE.AND P0, PT, R21, R20, PT ;  /* 0x000000141500720c */ /* 0x000fe20003f05270 */
[----:B------:R-:W-:Y:S02]  /*13e0*/  IMAD.MOV.U32 R12, RZ, RZ, 0x0 ;  /* 0x00000000ff0c7424 */ /* 0x000fe400078e00ff */
[----:B------:R-:W-:-:S10]  /*13f0*/  IMAD.MOV.U32 R13, RZ, RZ, -0x80000 ;  /* 0xfff80000ff0d7424 */ /* 0x000fd400078e00ff */
[----:B------:R-:W-:Y:S05]  /*1400*/  @!P0 BRA `(.L_x_12) ;  /* 0x0000000000348947 */ /* 0x000fea0003800000 */
[----:B------:R-:W-:Y:S02]  /*1410*/  ISETP.NE.AND P0, PT, R21, 0x7ff00000, PT ;  /* 0x7ff000001500780c */ /* 0x000fe40003f05270 */
[----:B------:R-:W-:Y:S02]  /*1420*/  LOP3.LUT R13, R9, 0x80000000, R7, 0x48, !PT ;  /* 0x80000000090d7812 */ /* 0x000fe400078e4807 */
[----:B------:R-:W-:-:S13]  /*1430*/  ISETP.EQ.OR P0, PT, R20, RZ, !P0 ;  /* 0x000000ff1400720c */ /* 0x000fda0004702670 */
[----:B------:R-:W-:Y:S01]  /*1440*/  @P0 LOP3.LUT R2, R13, 0x7ff00000, RZ, 0xfc, !PT ;  /* 0x7ff000000d020812 */ /* 0x000fe200078efcff */
[----:B------:R-:W-:Y:S02]  /*1450*/  @!P0 IMAD.MOV.U32 R12, RZ, RZ, RZ ;  /* 0x000000ffff0c8224 */ /* 0x000fe400078e00ff */
[----:B------:R-:W-:Y:S02]  /*1460*/  @P0 IMAD.MOV.U32 R12, RZ, RZ, RZ ;  /* 0x000000ffff0c0224 */ /* 0x000fe400078e00ff */
[----:B------:R-:W-:Y:S01]  /*1470*/  @P0 IMAD.MOV.U32 R13, RZ, RZ, R2 ;  /* 0x000000ffff0d0224 */ /* 0x000fe200078e0002 */
[----:B------:R-:W-:Y:S06]  /*1480*/  BRA `(.L_x_12) ;  /* 0x0000000000147947 */ /* 0x000fec0003800000 */
.L_x_14:
[----:B------:R-:W-:Y:S01]  /*1490*/  LOP3.LUT R13, R7, 0x80000, RZ, 0xfc, !PT ;  /* 0x00080000070d7812 */ /* 0x000fe200078efcff */
[----:B------:R-:W-:Y:S01]  /*14a0*/  IMAD.MOV.U32 R12, RZ, RZ, R6 ;  /* 0x000000ffff0c7224 */ /* 0x000fe200078e0006 */
[----:B------:R-:W-:Y:S06]  /*14b0*/  BRA `(.L_x_12) ;  /* 0x0000000000087947 */ /* 0x000fec0003800000 */
.L_x_13:
[----:B------:R-:W-:Y:S01]  /*14c0*/  LOP3.LUT R13, R9, 0x80000, RZ, 0xfc, !PT ;  /* 0x00080000090d7812 */ /* 0x000fe200078efcff */
[----:B------:R-:W-:-:S07]  /*14d0*/  IMAD.MOV.U32 R12, RZ, RZ, R8 ;  /* 0x000000ffff0c7224 */ /* 0x000fce00078e0008 */
.L_x_12:
[----:B------:R-:W-:Y:S05]  /*14e0*/  BSYNC.RECONVERGENT B1 ;  /* 0x0000000000017941 */ /* 0x000fea0003800200 */
.L_x_10:
[----:B------:R-:W-:Y:S02]  /*14f0*/  IMAD.MOV.U32 R2, RZ, RZ, R0 ;  /* 0x000000ffff027224 */ /* 0x000fe400078e0000 */
[----:B------:R-:W-:-:S04]  /*1500*/  IMAD.MOV.U32 R3, RZ, RZ, 0x0 ;  /* 0x00000000ff037424 */ /* 0x000fc800078e00ff */
[----:B------:R-:W-:Y:S05]  /*1510*/  RET.REL.NODEC R2 `(_Z6jacobijPdS_S_S_) ;  /* 0xffffffe802b87950 */ /* 0x000fea0003c3ffff */
.L_x_15:
        /* <DEDUP_REMOVED lines=14> */
.L_x_16:


//--------------------- .nv.shared._Z11convergencePdS_S_ --------------------------
	.section	.nv.shared._Z11convergencePdS_S_,"aw",@nobits
	.sectionflags	@""
	.align	16
	.zero		1024


//--------------------- .nv.shared.reserved.0     --------------------------
	.section	.nv.shared.reserved.0,"aw",@nobits
	.weak		__nv_reservedSMEM_offset_0_alias
	.size		__nv_reservedSMEM_offset_0_alias, 0, 64
	.other		__nv_reservedSMEM_offset_0_alias,@"STO_CUDA_RESERVED_SHARED STV_DEFAULT"
__nv_reservedSMEM_offset_0_alias:
	.zero		0
	.zero		64


//--------------------- .nv.shared._Z6jacobijPdS_S_S_ --------------------------
	.section	.nv.shared._Z6jacobijPdS_S_S_,"aw",@nobits
	.sectionflags	@""
	.align	16
	.zero		1024


//--------------------- .nv.constant0._Z11convergencePdS_S_ --------------------------
	.section	.nv.constant0._Z11convergencePdS_S_,"a",@progbits
	.sectionflags	@""
	.align	4
.nv.constant0._Z11convergencePdS_S_:
	.zero		920


//--------------------- .nv.constant0._Z6jacobijPdS_S_S_ --------------------------
	.section	.nv.constant0._Z6jacobijPdS_S_S_,"a",@progbits
	.sectionflags	@""
	.align	4
.nv.constant0._Z6jacobijPdS_S_S_:
	.zero		936


//--------------------- SYMBOLS --------------------------

	.type		.nv.reservedSmem.offset0,@object
	.size		.nv.reservedSmem.offset0,0x4
	.type		.nv.reservedSmem.cap,@object
	.size		.nv.reservedSmem.cap,0x4
